//
// Generated by NVIDIA NVVM Compiler
//
// Compiler Build ID: CL-19856038
// Cuda compilation tools, release 7.5, V7.5.17
// Based on LLVM 3.4svn
//

.version 4.3
.target sm_50
.address_size 64

	// .weak	cudaMalloc

.weak .func  (.param .b32 func_retval0) cudaMalloc(
	.param .b64 cudaMalloc_param_0,
	.param .b64 cudaMalloc_param_1
)
{
	.reg .b32 	%r<2>;


	mov.u32 	%r1, 30;
	st.param.b32	[func_retval0+0], %r1;
	ret;
}

	// .weak	cudaFuncGetAttributes
.weak .func  (.param .b32 func_retval0) cudaFuncGetAttributes(
	.param .b64 cudaFuncGetAttributes_param_0,
	.param .b64 cudaFuncGetAttributes_param_1
)
{
	.reg .b32 	%r<2>;


	mov.u32 	%r1, 30;
	st.param.b32	[func_retval0+0], %r1;
	ret;
}

	// .weak	cudaDeviceGetAttribute
.weak .func  (.param .b32 func_retval0) cudaDeviceGetAttribute(
	.param .b64 cudaDeviceGetAttribute_param_0,
	.param .b32 cudaDeviceGetAttribute_param_1,
	.param .b32 cudaDeviceGetAttribute_param_2
)
{
	.reg .b32 	%r<2>;


	mov.u32 	%r1, 30;
	st.param.b32	[func_retval0+0], %r1;
	ret;
}

	// .weak	cudaGetDevice
.weak .func  (.param .b32 func_retval0) cudaGetDevice(
	.param .b64 cudaGetDevice_param_0
)
{
	.reg .b32 	%r<2>;


	mov.u32 	%r1, 30;
	st.param.b32	[func_retval0+0], %r1;
	ret;
}

	// .weak	cudaOccupancyMaxActiveBlocksPerMultiprocessor
.weak .func  (.param .b32 func_retval0) cudaOccupancyMaxActiveBlocksPerMultiprocessor(
	.param .b64 cudaOccupancyMaxActiveBlocksPerMultiprocessor_param_0,
	.param .b64 cudaOccupancyMaxActiveBlocksPerMultiprocessor_param_1,
	.param .b32 cudaOccupancyMaxActiveBlocksPerMultiprocessor_param_2,
	.param .b64 cudaOccupancyMaxActiveBlocksPerMultiprocessor_param_3
)
{
	.reg .b32 	%r<2>;


	mov.u32 	%r1, 30;
	st.param.b32	[func_retval0+0], %r1;
	ret;
}

	// .globl	addslonczewskitorque
.visible .entry addslonczewskitorque(
	.param .u64 addslonczewskitorque_param_0,
	.param .u64 addslonczewskitorque_param_1,
	.param .u64 addslonczewskitorque_param_2,
	.param .u64 addslonczewskitorque_param_3,
	.param .u64 addslonczewskitorque_param_4,
	.param .u64 addslonczewskitorque_param_5,
	.param .u64 addslonczewskitorque_param_6,
	.param .u64 addslonczewskitorque_param_7,
	.param .u64 addslonczewskitorque_param_8,
	.param .u64 addslonczewskitorque_param_9,
	.param .u64 addslonczewskitorque_param_10,
	.param .u64 addslonczewskitorque_param_11,
	.param .f32 addslonczewskitorque_param_12,
	.param .u64 addslonczewskitorque_param_13,
	.param .u64 addslonczewskitorque_param_14,
	.param .u64 addslonczewskitorque_param_15,
	.param .u64 addslonczewskitorque_param_16,
	.param .u32 addslonczewskitorque_param_17
)
{
	.reg .pred 	%p<6>;
	.reg .b16 	%rs<2>;
	.reg .f32 	%f<77>;
	.reg .b32 	%r<11>;
	.reg .f64 	%fd<3>;
	.reg .b64 	%rd<57>;


	ld.param.u64 	%rd3, [addslonczewskitorque_param_0];
	ld.param.u64 	%rd4, [addslonczewskitorque_param_1];
	ld.param.u64 	%rd5, [addslonczewskitorque_param_2];
	ld.param.u64 	%rd6, [addslonczewskitorque_param_3];
	ld.param.u64 	%rd7, [addslonczewskitorque_param_4];
	ld.param.u64 	%rd8, [addslonczewskitorque_param_5];
	ld.param.u64 	%rd9, [addslonczewskitorque_param_6];
	ld.param.u64 	%rd10, [addslonczewskitorque_param_7];
	ld.param.u64 	%rd11, [addslonczewskitorque_param_8];
	ld.param.u64 	%rd12, [addslonczewskitorque_param_9];
	ld.param.u64 	%rd13, [addslonczewskitorque_param_10];
	ld.param.u64 	%rd14, [addslonczewskitorque_param_11];
	ld.param.f32 	%f12, [addslonczewskitorque_param_12];
	ld.param.u64 	%rd15, [addslonczewskitorque_param_13];
	ld.param.u64 	%rd16, [addslonczewskitorque_param_14];
	ld.param.u64 	%rd17, [addslonczewskitorque_param_15];
	ld.param.u64 	%rd18, [addslonczewskitorque_param_16];
	ld.param.u32 	%r2, [addslonczewskitorque_param_17];
	mov.u32 	%r3, %nctaid.x;
	mov.u32 	%r4, %ctaid.y;
	mov.u32 	%r5, %ctaid.x;
	mad.lo.s32 	%r6, %r3, %r4, %r5;
	mov.u32 	%r7, %ntid.x;
	mov.u32 	%r8, %tid.x;
	mad.lo.s32 	%r1, %r6, %r7, %r8;
	setp.ge.s32	%p1, %r1, %r2;
	@%p1 bra 	BB5_5;

	cvta.to.global.u64 	%rd19, %rd6;
	cvt.s64.s32	%rd1, %r1;
	mul.wide.s32 	%rd20, %r1, 4;
	add.s64 	%rd21, %rd19, %rd20;
	ld.global.nc.f32 	%f1, [%rd21];
	cvta.to.global.u64 	%rd22, %rd7;
	add.s64 	%rd23, %rd22, %rd20;
	ld.global.nc.f32 	%f2, [%rd23];
	cvta.to.global.u64 	%rd24, %rd8;
	add.s64 	%rd25, %rd24, %rd20;
	ld.global.nc.f32 	%f3, [%rd25];
	cvta.to.global.u64 	%rd26, %rd9;
	add.s64 	%rd27, %rd26, %rd20;
	ld.global.nc.f32 	%f4, [%rd27];
	cvta.to.global.u64 	%rd28, %rd18;
	add.s64 	%rd29, %rd28, %rd1;
	ld.global.nc.u8 	%rs1, [%rd29];
	cvt.u64.u16	%rd30, %rs1;
	and.b64  	%rd2, %rd30, 255;
	cvta.to.global.u64 	%rd31, %rd10;
	cvt.u32.u16	%r9, %rs1;
	and.b32  	%r10, %r9, 255;
	mul.wide.u32 	%rd32, %r10, 4;
	add.s64 	%rd33, %rd31, %rd32;
	cvta.to.global.u64 	%rd34, %rd11;
	add.s64 	%rd35, %rd34, %rd32;
	cvta.to.global.u64 	%rd36, %rd12;
	add.s64 	%rd37, %rd36, %rd32;
	ld.global.nc.f32 	%f5, [%rd33];
	ld.global.nc.f32 	%f6, [%rd35];
	mul.f32 	%f14, %f6, %f6;
	fma.rn.f32 	%f15, %f5, %f5, %f14;
	ld.global.nc.f32 	%f7, [%rd37];
	fma.rn.f32 	%f16, %f7, %f7, %f15;
	sqrt.rn.f32 	%f8, %f16;
	mov.f32 	%f76, 0f00000000;
	setp.eq.f32	%p2, %f8, 0f00000000;
	@%p2 bra 	BB5_3;

	rcp.rn.f32 	%f76, %f8;

BB5_3:
	cvta.to.global.u64 	%rd38, %rd13;
	shl.b64 	%rd39, %rd2, 2;
	add.s64 	%rd40, %rd38, %rd39;
	ld.global.nc.f32 	%f11, [%rd40];
	setp.eq.f32	%p3, %f11, 0f00000000;
	setp.eq.f32	%p4, %f4, 0f00000000;
	or.pred  	%p5, %p4, %p3;
	@%p5 bra 	BB5_5;

	cvta.to.global.u64 	%rd41, %rd5;
	cvta.to.global.u64 	%rd42, %rd4;
	cvta.to.global.u64 	%rd43, %rd3;
	cvta.to.global.u64 	%rd44, %rd17;
	cvta.to.global.u64 	%rd45, %rd16;
	cvta.to.global.u64 	%rd46, %rd15;
	mul.f32 	%f17, %f5, %f76;
	mul.f32 	%f18, %f6, %f76;
	mul.f32 	%f19, %f7, %f76;
	cvta.to.global.u64 	%rd47, %rd14;
	add.s64 	%rd49, %rd47, %rd39;
	ld.global.nc.f32 	%f20, [%rd49];
	add.s64 	%rd50, %rd46, %rd39;
	add.s64 	%rd51, %rd45, %rd39;
	ld.global.nc.f32 	%f21, [%rd51];
	add.s64 	%rd52, %rd44, %rd39;
	ld.global.nc.f32 	%f22, [%rd52];
	mul.f32 	%f23, %f11, %f12;
	div.rn.f32 	%f24, %f4, %f23;
	cvt.f64.f32	%fd1, %f24;
	mul.f64 	%fd2, %fd1, 0d3CC7B6EF14E9250C;
	cvt.rn.f32.f64	%f25, %fd2;
	mul.f32 	%f26, %f21, %f21;
	ld.global.nc.f32 	%f27, [%rd50];
	mul.f32 	%f28, %f26, %f27;
	add.f32 	%f29, %f26, 0f3F800000;
	add.f32 	%f30, %f26, 0fBF800000;
	mul.f32 	%f31, %f2, %f18;
	fma.rn.f32 	%f32, %f1, %f17, %f31;
	fma.rn.f32 	%f33, %f3, %f19, %f32;
	fma.rn.f32 	%f34, %f33, %f30, %f29;
	div.rn.f32 	%f35, %f28, %f34;
	mul.f32 	%f36, %f35, %f25;
	mul.f32 	%f37, %f22, %f25;
	fma.rn.f32 	%f38, %f20, %f20, 0f3F800000;
	rcp.rn.f32 	%f39, %f38;
	mul.f32 	%f40, %f20, %f37;
	sub.f32 	%f41, %f36, %f40;
	mul.f32 	%f42, %f39, %f41;
	mul.f32 	%f43, %f20, %f36;
	sub.f32 	%f44, %f37, %f43;
	mul.f32 	%f45, %f39, %f44;
	mul.f32 	%f46, %f2, %f19;
	mul.f32 	%f47, %f3, %f18;
	sub.f32 	%f48, %f47, %f46;
	mul.f32 	%f49, %f3, %f17;
	mul.f32 	%f50, %f1, %f19;
	sub.f32 	%f51, %f50, %f49;
	mul.f32 	%f52, %f1, %f18;
	mul.f32 	%f53, %f2, %f17;
	sub.f32 	%f54, %f53, %f52;
	mul.f32 	%f55, %f2, %f54;
	mul.f32 	%f56, %f3, %f51;
	sub.f32 	%f57, %f55, %f56;
	mul.f32 	%f58, %f3, %f48;
	mul.f32 	%f59, %f1, %f54;
	sub.f32 	%f60, %f58, %f59;
	mul.f32 	%f61, %f1, %f51;
	mul.f32 	%f62, %f2, %f48;
	sub.f32 	%f63, %f61, %f62;
	mul.f32 	%f64, %f48, %f45;
	fma.rn.f32 	%f65, %f57, %f42, %f64;
	shl.b64 	%rd53, %rd1, 2;
	add.s64 	%rd54, %rd43, %rd53;
	ld.global.f32 	%f66, [%rd54];
	add.f32 	%f67, %f66, %f65;
	st.global.f32 	[%rd54], %f67;
	mul.f32 	%f68, %f51, %f45;
	fma.rn.f32 	%f69, %f60, %f42, %f68;
	add.s64 	%rd55, %rd42, %rd53;
	ld.global.f32 	%f70, [%rd55];
	add.f32 	%f71, %f70, %f69;
	st.global.f32 	[%rd55], %f71;
	mul.f32 	%f72, %f54, %f45;
	fma.rn.f32 	%f73, %f63, %f42, %f72;
	add.s64 	%rd56, %rd41, %rd53;
	ld.global.f32 	%f74, [%rd56];
	add.f32 	%f75, %f74, %f73;
	st.global.f32 	[%rd56], %f75;

BB5_5:
	ret;
}




// ===== COMPILED SASS (sm_100) =====

	.target	sm_100

	.elftype	@"ET_EXEC"


//--------------------- .note.nv.tkinfo           --------------------------
	.section	.note.nv.tkinfo,"",@"SHT_NOTE"
	.sectionflags	@"SHF_NOTE_NV_TKINFO"
	.tkinfo
        /*0018*/ 	.word	0x00000002
        /*0030*/ 	.string	""
        /*0030*/ 	.string	"ptxas"
        /*0030*/ 	.string	"Cuda compilation tools, release 13.0, V13.0.88"
        /*0030*/ 	.string	"Build cuda_13.0.r13.0/compiler.36424714_0"
        /*0030*/ 	.string	"-arch sm_100 "



//--------------------- .note.nv.cuinfo           --------------------------
	.section	.note.nv.cuinfo,"",@"SHT_NOTE"
	.sectionflags	@"SHF_NOTE_NV_CUINFO"
        /*0018*/ 	.short	0x0002
        /*001a*/ 	.short	0x0032
        /*001c*/ 	.short	0x0082
	.zero		2


//--------------------- .nv.info                  --------------------------
	.section	.nv.info,"",@"SHT_CUDA_INFO"
	.align	4


	//----- nvinfo : EIATTR_REGCOUNT
	.align		4
        /*0000*/ 	.byte	0x04, 0x2f
        /*0002*/ 	.short	(.L_1 - .L_0)
	.align		4
.L_0:
        /*0004*/ 	.word	index@(addslonczewskitorque)
        /*0008*/ 	.word	0x0000001a


	//----- nvinfo : EIATTR_FRAME_SIZE
	.align		4
.L_1:
        /*000c*/ 	.byte	0x04, 0x11
        /*000e*/ 	.short	(.L_3 - .L_2)
	.align		4
.L_2:
        /*0010*/ 	.word	index@($__internal_2_$__cuda_sm3x_div_rn_noftz_f32_slowpath)
        /*0014*/ 	.word	0x00000000


	//----- nvinfo : EIATTR_FRAME_SIZE
	.align		4
.L_3:
        /*0018*/ 	.byte	0x04, 0x11
        /*001a*/ 	.short	(.L_5 - .L_4)
	.align		4
.L_4:
        /*001c*/ 	.word	index@($__internal_1_$__cuda_sm20_sqrt_rn_f32_slowpath)
        /*0020*/ 	.word	0x00000000


	//----- nvinfo : EIATTR_FRAME_SIZE
	.align		4
.L_5:
        /*0024*/ 	.byte	0x04, 0x11
        /*0026*/ 	.short	(.L_7 - .L_6)
	.align		4
.L_6:
        /*0028*/ 	.word	index@($__internal_0_$__cuda_sm20_rcp_rn_f32_slowpath)
        /*002c*/ 	.word	0x00000000


	//----- nvinfo : EIATTR_FRAME_SIZE
	.align		4
.L_7:
        /*0030*/ 	.byte	0x04, 0x11
        /*0032*/ 	.short	(.L_9 - .L_8)
	.align		4
.L_8:
        /*0034*/ 	.word	index@(addslonczewskitorque)
        /*0038*/ 	.word	0x00000000


	//----- nvinfo : EIATTR_MIN_STACK_SIZE
	.align		4
.L_9:
        /*003c*/ 	.byte	0x04, 0x12
        /*003e*/ 	.short	(.L_11 - .L_10)
	.align		4
.L_10:
        /*0040*/ 	.word	index@(addslonczewskitorque)
        /*0044*/ 	.word	0x00000000
.L_11:


//--------------------- .nv.compat                --------------------------
	.section	.nv.compat,"",@"SHT_CUDA_COMPAT_INFO"
	.align	4
        /*0000*/ 	.byte	0x02, 0x09, 0x00, 0x00, 0x02, 0x02, 0x01, 0x00, 0x02, 0x05, 0x05, 0x00, 0x03, 0x07, 0x01, 0x01
        /*0010*/ 	.byte	0x02, 0x03, 0x00, 0x00, 0x02, 0x06, 0x01, 0x00, 0x04, 0x0b, 0x08, 0x00, 0x01, 0x00, 0x00, 0x00
        /*0020*/ 	.byte	0x00, 0x00, 0x00, 0x00


//--------------------- .nv.info.addslonczewskitorque --------------------------
	.section	.nv.info.addslonczewskitorque,"",@"SHT_CUDA_INFO"
	.sectionflags	@""
	.align	4


	//----- nvinfo : EIATTR_CUDA_API_VERSION
	.align		4
        /*0000*/ 	.byte	0x04, 0x37
        /*0002*/ 	.short	(.L_13 - .L_12)
.L_12:
        /*0004*/ 	.word	0x00000082


	//----- nvinfo : EIATTR_KPARAM_INFO
	.align		4
.L_13:
        /*0008*/ 	.byte	0x04, 0x17
        /*000a*/ 	.short	(.L_15 - .L_14)
.L_14:
        /*000c*/ 	.word	0x00000000
        /*0010*/ 	.short	0x0011
        /*0012*/ 	.short	0x0088
        /*0014*/ 	.byte	0x00, 0xf0, 0x11, 0x00


	//----- nvinfo : EIATTR_KPARAM_INFO
	.align		4
.L_15:
        /*0018*/ 	.byte	0x04, 0x17
        /*001a*/ 	.short	(.L_17 - .L_16)
.L_16:
        /*001c*/ 	.word	0x00000000
        /*0020*/ 	.short	0x0010
        /*0022*/ 	.short	0x0080
        /*0024*/ 	.byte	0x00, 0xf0, 0x21, 0x00


	//----- nvinfo : EIATTR_KPARAM_INFO
	.align		4
.L_17:
        /*0028*/ 	.byte	0x04, 0x17
        /*002a*/ 	.short	(.L_19 - .L_18)
.L_18:
        /*002c*/ 	.word	0x00000000
        /*0030*/ 	.short	0x000f
        /*0032*/ 	.short	0x0078
        /*0034*/ 	.byte	0x00, 0xf0, 0x21, 0x00


	//----- nvinfo : EIATTR_KPARAM_INFO
	.align		4
.L_19:
        /*0038*/ 	.byte	0x04, 0x17
        /*003a*/ 	.short	(.L_21 - .L_20)
.L_20:
        /*003c*/ 	.word	0x00000000
        /*0040*/ 	.short	0x000e
        /*0042*/ 	.short	0x0070
        /*0044*/ 	.byte	0x00, 0xf0, 0x21, 0x00


	//----- nvinfo : EIATTR_KPARAM_INFO
	.align		4
.L_21:
        /*0048*/ 	.byte	0x04, 0x17
        /*004a*/ 	.short	(.L_23 - .L_22)
.L_22:
        /*004c*/ 	.word	0x00000000
        /*0050*/ 	.short	0x000d
        /*0052*/ 	.short	0x0068
        /*0054*/ 	.byte	0x00, 0xf0, 0x21, 0x00


	//----- nvinfo : EIATTR_KPARAM_INFO
	.align		4
.L_23:
        /*0058*/ 	.byte	0x04, 0x17
        /*005a*/ 	.short	(.L_25 - .L_24)
.L_24:
        /*005c*/ 	.word	0x00000000
        /*0060*/ 	.short	0x000c
        /*0062*/ 	.short	0x0060
        /*0064*/ 	.byte	0x00, 0xf0, 0x11, 0x00


	//----- nvinfo : EIATTR_KPARAM_INFO
	.align		4
.L_25:
        /*0068*/ 	.byte	0x04, 0x17
        /*006a*/ 	.short	(.L_27 - .L_26)
.L_26:
        /*006c*/ 	.word	0x00000000
        /*0070*/ 	.short	0x000b
        /*0072*/ 	.short	0x0058
        /*0074*/ 	.byte	0x00, 0xf0, 0x21, 0x00


	//----- nvinfo : EIATTR_KPARAM_INFO
	.align		4
.L_27:
        /*0078*/ 	.byte	0x04, 0x17
        /*007a*/ 	.short	(.L_29 - .L_28)
.L_28:
        /*007c*/ 	.word	0x00000000
        /*0080*/ 	.short	0x000a
        /*0082*/ 	.short	0x0050
        /*0084*/ 	.byte	0x00, 0xf0, 0x21, 0x00


	//----- nvinfo : EIATTR_KPARAM_INFO
	.align		4
.L_29:
        /*0088*/ 	.byte	0x04, 0x17
        /*008a*/ 	.short	(.L_31 - .L_30)
.L_30:
        /*008c*/ 	.word	0x00000000
        /*0090*/ 	.short	0x0009
        /*0092*/ 	.short	0x0048
        /*0094*/ 	.byte	0x00, 0xf0, 0x21, 0x00


	//----- nvinfo : EIATTR_KPARAM_INFO
	.align		4
.L_31:
        /*0098*/ 	.byte	0x04, 0x17
        /*009a*/ 	.short	(.L_33 - .L_32)
.L_32:
        /*009c*/ 	.word	0x00000000
        /*00a0*/ 	.short	0x0008
        /*00a2*/ 	.short	0x0040
        /*00a4*/ 	.byte	0x00, 0xf0, 0x21, 0x00


	//----- nvinfo : EIATTR_KPARAM_INFO
	.align		4
.L_33:
        /*00a8*/ 	.byte	0x04, 0x17
        /*00aa*/ 	.short	(.L_35 - .L_34)
.L_34:
        /*00ac*/ 	.word	0x00000000
        /*00b0*/ 	.short	0x0007
        /*00b2*/ 	.short	0x0038
        /*00b4*/ 	.byte	0x00, 0xf0, 0x21, 0x00


	//----- nvinfo : EIATTR_KPARAM_INFO
	.align		4
.L_35:
        /*00b8*/ 	.byte	0x04, 0x17
        /*00ba*/ 	.short	(.L_37 - .L_36)
.L_36:
        /*00bc*/ 	.word	0x00000000
        /*00c0*/ 	.short	0x0006
        /*00c2*/ 	.short	0x0030
        /*00c4*/ 	.byte	0x00, 0xf0, 0x21, 0x00


	//----- nvinfo : EIATTR_KPARAM_INFO
	.align		4
.L_37:
        /*00c8*/ 	.byte	0x04, 0x17
        /*00ca*/ 	.short	(.L_39 - .L_38)
.L_38:
        /*00cc*/ 	.word	0x00000000
        /*00d0*/ 	.short	0x0005
        /*00d2*/ 	.short	0x0028
        /*00d4*/ 	.byte	0x00, 0xf0, 0x21, 0x00


	//----- nvinfo : EIATTR_KPARAM_INFO
	.align		4
.L_39:
        /*00d8*/ 	.byte	0x04, 0x17
        /*00da*/ 	.short	(.L_41 - .L_40)
.L_40:
        /*00dc*/ 	.word	0x00000000
        /*00e0*/ 	.short	0x0004
        /*00e2*/ 	.short	0x0020
        /*00e4*/ 	.byte	0x00, 0xf0, 0x21, 0x00


	//----- nvinfo : EIATTR_KPARAM_INFO
	.align		4
.L_41:
        /*00e8*/ 	.byte	0x04, 0x17
        /*00ea*/ 	.short	(.L_43 - .L_42)
.L_42:
        /*00ec*/ 	.word	0x00000000
        /*00f0*/ 	.short	0x0003
        /*00f2*/ 	.short	0x0018
        /*00f4*/ 	.byte	0x00, 0xf0, 0x21, 0x00


	//----- nvinfo : EIATTR_KPARAM_INFO
	.align		4
.L_43:
        /*00f8*/ 	.byte	0x04, 0x17
        /*00fa*/ 	.short	(.L_45 - .L_44)
.L_44:
        /*00fc*/ 	.word	0x00000000
        /*0100*/ 	.short	0x0002
        /*0102*/ 	.short	0x0010
        /*0104*/ 	.byte	0x00, 0xf0, 0x21, 0x00


	//----- nvinfo : EIATTR_KPARAM_INFO
	.align		4
.L_45:
        /*0108*/ 	.byte	0x04, 0x17
        /*010a*/ 	.short	(.L_47 - .L_46)
.L_46:
        /*010c*/ 	.word	0x00000000
        /*0110*/ 	.short	0x0001
        /*0112*/ 	.short	0x0008
        /*0114*/ 	.byte	0x00, 0xf0, 0x21, 0x00


	//----- nvinfo : EIATTR_KPARAM_INFO
	.align		4
.L_47:
        /*0118*/ 	.byte	0x04, 0x17
        /*011a*/ 	.short	(.L_49 - .L_48)
.L_48:
        /*011c*/ 	.word	0x00000000
        /*0120*/ 	.short	0x0000
        /*0122*/ 	.short	0x0000
        /*0124*/ 	.byte	0x00, 0xf0, 0x21, 0x00


	//----- nvinfo : EIATTR_SPARSE_MMA_MASK
	.align		4
.L_49:
        /*0128*/ 	.byte	0x03, 0x50
        /*012a*/ 	.short	0x0000


	//----- nvinfo : EIATTR_MAXREG_COUNT
	.align		4
        /*012c*/ 	.byte	0x03, 0x1b
        /*012e*/ 	.short	0x00ff


	//----- nvinfo : EIATTR_MERCURY_ISA_VERSION
	.align		4
        /*0130*/ 	.byte	0x03, 0x5f
        /*0132*/ 	.short	0x0101


	//----- nvinfo : EIATTR_VRC_CTA_INIT_COUNT
	.align		4
        /*0134*/ 	.byte	0x02, 0x4a
	.zero		1
	.zero		1


	//----- nvinfo : EIATTR_EXIT_INSTR_OFFSETS
	.align		4
        /*0138*/ 	.byte	0x04, 0x1c
        /*013a*/ 	.short	(.L_51 - .L_50)


	//   ....[0]....
.L_50:
        /*013c*/ 	.word	0x000000a0


	//   ....[1]....
        /*0140*/ 	.word	0x00000530


	//   ....[2]....
        /*0144*/ 	.word	0x00000cb0


	//----- nvinfo : EIATTR_CRS_STACK_SIZE
	.align		4
.L_51:
        /*0148*/ 	.byte	0x04, 0x1e
        /*014a*/ 	.short	(.L_53 - .L_52)
.L_52:
        /*014c*/ 	.word	0x00000000


	//----- nvinfo : EIATTR_CBANK_PARAM_SIZE
	.align		4
.L_53:
        /*0150*/ 	.byte	0x03, 0x19
        /*0152*/ 	.short	0x008c


	//----- nvinfo : EIATTR_PARAM_CBANK
	.align		4
        /*0154*/ 	.byte	0x04, 0x0a
        /*0156*/ 	.short	(.L_55 - .L_54)
	.align		4
.L_54:
        /*0158*/ 	.word	index@(.nv.constant0.addslonczewskitorque)
        /*015c*/ 	.short	0x0380
        /*015e*/ 	.short	0x008c


	//----- nvinfo : EIATTR_SW_WAR
	.align		4
.L_55:
        /*0160*/ 	.byte	0x04, 0x36
        /*0162*/ 	.short	(.L_57 - .L_56)
.L_56:
        /*0164*/ 	.word	0x00000008
.L_57:


//--------------------- .nv.callgraph             --------------------------
	.section	.nv.callgraph,"",@"SHT_CUDA_CALLGRAPH"
	.align	4
	.sectionentsize	8
	.align		4
        /*0000*/ 	.word	0x00000000
	.align		4
        /*0004*/ 	.word	0xffffffff
	.align		4
        /*0008*/ 	.word	0x00000000
	.align		4
        /*000c*/ 	.word	0xfffffffe
	.align		4
        /*0010*/ 	.word	0x00000000
	.align		4
        /*0014*/ 	.word	0xfffffffd
	.align		4
        /*0018*/ 	.word	0x00000000
	.align		4
        /*001c*/ 	.word	0xfffffffc


//--------------------- .text.addslonczewskitorque --------------------------
	.section	.text.addslonczewskitorque,"ax",@progbits
	.align	128
        .global         addslonczewskitorque
        .type           addslonczewskitorque,@function
        .size           addslonczewskitorque,(.L_x_33 - addslonczewskitorque)
        .other          addslonczewskitorque,@"STO_CUDA_ENTRY STV_DEFAULT"
addslonczewskitorque:
.text.addslonczewskitorque:
[----:B------:R-:W-:Y:S01]  /*0000*/  LDC R1, c[0x0][0x37c] ;  /* 0x0000df00ff017b82 */ /* 0x000fe20000000800 */
[----:B------:R-:W0:Y:S07]  /*0010*/  S2R R3, SR_TID.X ;  /* 0x0000000000037919 */ /* 0x000e2e0000002100 */
[----:B------:R-:W-:Y:S01]  /*0020*/  S2UR UR5, SR_CTAID.Y ;  /* 0x00000000000579c3 */ /* 0x000fe20000002600 */
[----:B------:R-:W1:Y:S01]  /*0030*/  LDCU UR4, c[0x0][0x370] ;  /* 0x00006e00ff0477ac */ /* 0x000e620008000800 */
[----:B------:R-:W2:Y:S06]  /*0040*/  LDCU UR7, c[0x0][0x408] ;  /* 0x00008100ff0777ac */ /* 0x000eac0008000800 */
[----:B------:R-:W1:Y:S08]  /*0050*/  S2UR UR6, SR_CTAID.X ;  /* 0x00000000000679c3 */ /* 0x000e700000002500 */
[----:B------:R-:W0:Y:S01]  /*0060*/  LDC R10, c[0x0][0x360] ;  /* 0x0000d800ff0a7b82 */ /* 0x000e220000000800 */
[----:B-1----:R-:W-:-:S06]  /*0070*/  UIMAD UR4, UR4, UR5, UR6 ;  /* 0x00000005040472a4 */ /* 0x002fcc000f8e0206 */
[----:B0-----:R-:W-:-:S05]  /*0080*/  IMAD R10, R10, UR4, R3 ;  /* 0x000000040a0a7c24 */ /* 0x001fca000f8e0203 */
[----:B--2---:R-:W-:-:S13]  /*0090*/  ISETP.GE.AND P0, PT, R10, UR7, PT ;  /* 0x000000070a007c0c */ /* 0x004fda000bf06270 */
[----:B------:R-:W-:Y:S05]  /*00a0*/  @P0 EXIT ;  /* 0x000000000000094d */ /* 0x000fea0003800000 */
[----:B------:R-:W0:Y:S01]  /*00b0*/  LDCU.64 UR6, c[0x0][0x400] ;  /* 0x00008000ff0677ac */ /* 0x000e220008000a00 */
[----:B------:R-:W-:Y:S01]  /*00c0*/  SHF.R.S32.HI R9, RZ, 0x1f, R10 ;  /* 0x0000001fff097819 */ /* 0x000fe2000001140a */
[----:B------:R-:W1:Y:S01]  /*00d0*/  LDC.64 R20, c[0x0][0x3c0] ;  /* 0x0000f000ff147b82 */ /* 0x000e620000000a00 */
[----:B------:R-:W2:Y:S07]  /*00e0*/  LDCU.64 UR4, c[0x0][0x358] ;  /* 0x00006b00ff0477ac */ /* 0x000eae0008000a00 */
[----:B------:R-:W3:Y:S01]  /*00f0*/  LDC.64 R22, c[0x0][0x3b8] ;  /* 0x0000ee00ff167b82 */ /* 0x000ee20000000a00 */
[----:B0-----:R-:W-:-:S07]  /*0100*/  IADD3 R2, P0, PT, R10, UR6, RZ ;  /* 0x000000060a027c10 */ /* 0x001fce000ff1e0ff */
[----:B------:R-:W0:Y:S01]  /*0110*/  LDC.64 R4, c[0x0][0x3c8] ;  /* 0x0000f200ff047b82 */ /* 0x000e220000000a00 */
[----:B------:R-:W-:-:S05]  /*0120*/  IADD3.X R3, PT, PT, R9, UR7, RZ, P0, !PT ;  /* 0x0000000709037c10 */ /* 0x000fca00087fe4ff */
[----:B--2---:R-:W1:Y:S02]  /*0130*/  LDG.E.U8.CONSTANT R2, desc[UR4][R2.64] ;  /* 0x0000000402027981 */ /* 0x004e64000c1e9100 */
[----:B------:R-:W2:Y:S08]  /*0140*/  LDC.64 R16, c[0x0][0x398] ;  /* 0x0000e600ff107b82 */ /* 0x000eb00000000a00 */
[----:B------:R-:W4:Y:S08]  /*0150*/  LDC.64 R18, c[0x0][0x3a0] ;  /* 0x0000e800ff127b82 */ /* 0x000f300000000a00 */
[----:B------:R-:W3:Y:S08]  /*0160*/  LDC.64 R14, c[0x0][0x3a8] ;  /* 0x0000ea00ff0e7b82 */ /* 0x000ef00000000a00 */
[----:B------:R-:W0:Y:S01]  /*0170*/  LDC.64 R6, c[0x0][0x3b0] ;  /* 0x0000ec00ff067b82 */ /* 0x000e220000000a00 */
[----:B--2---:R-:W-:-:S05]  /*0180*/  IMAD.WIDE R16, R10, 0x4, R16 ;  /* 0x000000040a107825 */ /* 0x004fca00078e0210 */
[----:B------:R-:W5:Y:S01]  /*0190*/  LDG.E.CONSTANT R8, desc[UR4][R16.64] ;  /* 0x0000000410087981 */ /* 0x000f62000c1e9900 */
[----:B----4-:R-:W-:-:S04]  /*01a0*/  IMAD.WIDE R18, R10, 0x4, R18 ;  /* 0x000000040a127825 */ /* 0x010fc800078e0212 */
[----:B---3--:R-:W-:-:S04]  /*01b0*/  IMAD.WIDE R14, R10, 0x4, R14 ;  /* 0x000000040a0e7825 */ /* 0x008fc800078e020e */
[----:B-1----:R-:W-:-:S04]  /*01c0*/  IMAD.WIDE.U32 R20, R2, 0x4, R20 ;  /* 0x0000000402147825 */ /* 0x002fc800078e0014 */
[C---:B------:R-:W-:Y:S01]  /*01d0*/  IMAD.WIDE.U32 R22, R2.reuse, 0x4, R22 ;  /* 0x0000000402167825 */ /* 0x040fe200078e0016 */
[----:B------:R1:W2:Y:S03]  /*01e0*/  LDG.E.CONSTANT R13, desc[UR4][R20.64] ;  /* 0x00000004140d7981 */ /* 0x0002a6000c1e9900 */
[----:B0-----:R-:W-:Y:S01]  /*01f0*/  IMAD.WIDE.U32 R4, R2, 0x4, R4 ;  /* 0x0000000402047825 */ /* 0x001fe200078e0004 */
[----:B------:R-:W3:Y:S05]  /*0200*/  LDG.E.CONSTANT R12, desc[UR4][R22.64] ;  /* 0x00000004160c7981 */ /* 0x000eea000c1e9900 */
[----:B------:R-:W4:Y:S01]  /*0210*/  LDG.E.CONSTANT R5, desc[UR4][R4.64] ;  /* 0x0000000404057981 */ /* 0x000f22000c1e9900 */
[----:B-1----:R-:W-:-:S03]  /*0220*/  IMAD.WIDE R20, R10, 0x4, R6 ;  /* 0x000000040a147825 */ /* 0x002fc600078e0206 */
[----:B------:R0:W5:Y:S04]  /*0230*/  LDG.E.CONSTANT R7, desc[UR4][R18.64] ;  /* 0x0000000412077981 */ /* 0x000168000c1e9900 */
[----:B------:R0:W5:Y:S04]  /*0240*/  LDG.E.CONSTANT R6, desc[UR4][R14.64] ;  /* 0x000000040e067981 */ /* 0x000168000c1e9900 */
[----:B------:R0:W5:Y:S01]  /*0250*/  LDG.E.CONSTANT R0, desc[UR4][R20.64] ;  /* 0x0000000414007981 */ /* 0x000162000c1e9900 */
[----:B------:R-:W-:Y:S01]  /*0260*/  BSSY.RECONVERGENT B0, `(.L_x_0) ;  /* 0x0000011000007945 */ /* 0x000fe20003800200 */
[----:B--2---:R-:W-:-:S04]  /*0270*/  FMUL R3, R13, R13 ;  /* 0x0000000d0d037220 */ /* 0x004fc80000400000 */
[----:B---3--:R-:W-:-:S04]  /*0280*/  FFMA R22, R12, R12, R3 ;  /* 0x0000000c0c167223 */ /* 0x008fc80000000003 */
[----:B----4-:R-:W-:-:S04]  /*0290*/  FFMA R22, R5, R5, R22 ;  /* 0x0000000505167223 */ /* 0x010fc80000000016 */
[----:B------:R-:W-:Y:S01]  /*02a0*/  VIADD R4, R22, 0xf3000000 ;  /* 0xf300000016047836 */ /* 0x000fe20000000000 */
[----:B------:R0:W1:Y:S04]  /*02b0*/  MUFU.RSQ R3, R22 ;  /* 0x0000001600037308 */ /* 0x0000680000001400 */
[----:B------:R-:W-:Y:S02]  /*02c0*/  ISETP.GT.U32.AND P0, PT, R4, 0x727fffff, PT ;  /* 0x727fffff0400780c */ /* 0x000fe40003f04070 */
[----:B------:R-:W-:-:S11]  /*02d0*/  LOP3.LUT R4, R2, 0xff, RZ, 0xc0, !PT ;  /* 0x000000ff02047812 */ /* 0x000fd600078ec0ff */
[----:B01----:R-:W-:Y:S05]  /*02e0*/  @!P0 BRA `(.L_x_1) ;  /* 0x0000000000108947 */ /* 0x003fea0003800000 */
[----:B------:R-:W-:-:S07]  /*02f0*/  MOV R15, 0x310 ;  /* 0x00000310000f7802 */ /* 0x000fce0000000f00 */
[----:B-----5:R-:W-:Y:S05]  /*0300*/  CALL.REL.NOINC `($__internal_1_$__cuda_sm20_sqrt_rn_f32_slowpath) ;  /* 0x0000000c00407944 */ /* 0x020fea0003c00000 */
[----:B------:R-:W-:Y:S01]  /*0310*/  IMAD.MOV.U32 R2, RZ, RZ, R22 ;  /* 0x000000ffff027224 */ /* 0x000fe200078e0016 */
[----:B------:R-:W-:Y:S06]  /*0320*/  BRA `(.L_x_2) ;  /* 0x0000000000107947 */ /* 0x000fec0003800000 */
.L_x_1:
[----:B------:R-:W-:Y:S01]  /*0330*/  FMUL.FTZ R11, R22, R3 ;  /* 0x00000003160b7220 */ /* 0x000fe20000410000 */
[----:B------:R-:W-:-:S03]  /*0340*/  FMUL.FTZ R3, R3, 0.5 ;  /* 0x3f00000003037820 */ /* 0x000fc60000410000 */
[----:B------:R-:W-:-:S04]  /*0350*/  FFMA R2, -R11, R11, R22 ;  /* 0x0000000b0b027223 */ /* 0x000fc80000000116 */
[----:B------:R-:W-:-:S07]  /*0360*/  FFMA R2, R2, R3, R11 ;  /* 0x0000000302027223 */ /* 0x000fce000000000b */
.L_x_2:
[----:B------:R-:W-:Y:S05]  /*0370*/  BSYNC.RECONVERGENT B0 ;  /* 0x0000000000007941 */ /* 0x000fea0003800200 */
.L_x_0:
[----:B------:R-:W-:Y:S01]  /*0380*/  FSETP.NEU.AND P0, PT, R2, RZ, PT ;  /* 0x000000ff0200720b */ /* 0x000fe20003f0d000 */
[----:B------:R-:W-:Y:S01]  /*0390*/  BSSY.RECONVERGENT B0, `(.L_x_3) ;  /* 0x0000011000007945 */ /* 0x000fe20003800200 */
[----:B------:R-:W-:-:S11]  /*03a0*/  HFMA2 R18, -RZ, RZ, 0, 0 ;  /* 0x00000000ff127431 */ /* 0x000fd600000001ff */
[----:B------:R-:W-:Y:S05]  /*03b0*/  @!P0 BRA `(.L_x_4) ;  /* 0x0000000000388947 */ /* 0x000fea0003800000 */
[----:B------:R-:W-:Y:S01]  /*03c0*/  VIADD R3, R2, 0x1800000 ;  /* 0x0180000002037836 */ /* 0x000fe20000000000 */
[----:B------:R-:W-:Y:S04]  /*03d0*/  BSSY.RECONVERGENT B1, `(.L_x_4) ;  /* 0x000000c000017945 */ /* 0x000fe80003800200 */
[----:B------:R-:W-:-:S04]  /*03e0*/  LOP3.LUT R3, R3, 0x7f800000, RZ, 0xc0, !PT ;  /* 0x7f80000003037812 */ /* 0x000fc800078ec0ff */
[----:B------:R-:W-:-:S13]  /*03f0*/  ISETP.GT.U32.AND P0, PT, R3, 0x1ffffff, PT ;  /* 0x01ffffff0300780c */ /* 0x000fda0003f04070 */
[----:B------:R-:W-:Y:S05]  /*0400*/  @P0 BRA `(.L_x_5) ;  /* 0x0000000000100947 */ /* 0x000fea0003800000 */
[----:B------:R-:W-:-:S07]  /*0410*/  MOV R14, 0x430 ;  /* 0x00000430000e7802 */ /* 0x000fce0000000f00 */
[----:B-----5:R-:W-:Y:S05]  /*0420*/  CALL.REL.NOINC `($__internal_0_$__cuda_sm20_rcp_rn_f32_slowpath) ;  /* 0x0000000800247944 */ /* 0x020fea0003c00000 */
[----:B------:R-:W-:Y:S01]  /*0430*/  IMAD.MOV.U32 R18, RZ, RZ, R16 ;  /* 0x000000ffff127224 */ /* 0x000fe200078e0010 */
[----:B------:R-:W-:Y:S06]  /*0440*/  BRA `(.L_x_6) ;  /* 0x0000000000107947 */ /* 0x000fec0003800000 */
.L_x_5:
[----:B------:R-:W0:Y:S02]  /*0450*/  MUFU.RCP R3, R2 ;  /* 0x0000000200037308 */ /* 0x000e240000001000 */
[----:B0-----:R-:W-:-:S04]  /*0460*/  FFMA R11, R3, R2, -1 ;  /* 0xbf800000030b7423 */ /* 0x001fc80000000002 */
[----:B------:R-:W-:-:S04]  /*0470*/  FADD.FTZ R18, -R11, -RZ ;  /* 0x800000ff0b127221 */ /* 0x000fc80000010100 */
[----:B------:R-:W-:-:S07]  /*0480*/  FFMA R18, R3, R18, R3 ;  /* 0x0000001203127223 */ /* 0x000fce0000000003 */
.L_x_6:
[----:B------:R-:W-:Y:S05]  /*0490*/  BSYNC.RECONVERGENT B1 ;  /* 0x0000000000017941 */ /* 0x000fea0003800200 */
.L_x_4:
[----:B------:R-:W-:Y:S05]  /*04a0*/  BSYNC.RECONVERGENT B0 ;  /* 0x0000000000007941 */ /* 0x000fea0003800200 */
.L_x_3:
[----:B------:R-:W0:Y:S01]  /*04b0*/  LDCU.64 UR6, c[0x0][0x3d0] ;  /* 0x00007a00ff0677ac */ /* 0x000e220008000a00 */
[C---:B------:R-:W-:Y:S02]  /*04c0*/  SHF.L.U32 R20, R4.reuse, 0x2, RZ ;  /* 0x0000000204147819 */ /* 0x040fe400000006ff */
[----:B------:R-:W-:Y:S02]  /*04d0*/  SHF.L.U64.HI R19, R4, 0x2, RZ ;  /* 0x0000000204137819 */ /* 0x000fe400000102ff */
[----:B0-----:R-:W-:-:S04]  /*04e0*/  IADD3 R2, P0, PT, R20, UR6, RZ ;  /* 0x0000000614027c10 */ /* 0x001fc8000ff1e0ff */
[----:B------:R-:W-:-:S05]  /*04f0*/  IADD3.X R3, PT, PT, R19, UR7, RZ, P0, !PT ;  /* 0x0000000713037c10 */ /* 0x000fca00087fe4ff */
[----:B------:R-:W2:Y:S02]  /*0500*/  LDG.E.CONSTANT R4, desc[UR4][R2.64] ;  /* 0x0000000402047981 */ /* 0x000ea4000c1e9900 */
[----:B--2---:R-:W-:-:S04]  /*0510*/  FSETP.NEU.AND P0, PT, R4, RZ, PT ;  /* 0x000000ff0400720b */ /* 0x004fc80003f0d000 */
[----:B-----5:R-:W-:-:S13]  /*0520*/  FSETP.EQ.OR P0, PT, R0, RZ, !P0 ;  /* 0x000000ff0000720b */ /* 0x020fda0004702400 */
[----:B------:R-:W-:Y:S05]  /*0530*/  @P0 EXIT ;  /* 0x000000000000094d */ /* 0x000fea0003800000 */
[----:B------:R-:W0:Y:S01]  /*0540*/  LDCU.64 UR6, c[0x0][0x3d8] ;  /* 0x00007b00ff0677ac */ /* 0x000e220008000a00 */
[----:B------:R-:W1:Y:S01]  /*0550*/  LDCU.128 UR8, c[0x0][0x3f0] ;  /* 0x00007e00ff0877ac */ /* 0x000e620008000c00 */
[C---:B0-----:R-:W-:Y:S01]  /*0560*/  IADD3 R16, P0, PT, R20.reuse, UR6, RZ ;  /* 0x0000000614107c10 */ /* 0x041fe2000ff1e0ff */
[----:B------:R-:W0:Y:S01]  /*0570*/  LDCU UR6, c[0x0][0x3e0] ;  /* 0x00007c00ff0677ac */ /* 0x000e220008000800 */
[C---:B-1----:R-:W-:Y:S02]  /*0580*/  IADD3 R2, P2, PT, R20.reuse, UR10, RZ ;  /* 0x0000000a14027c10 */ /* 0x042fe4000ff5e0ff */
[C---:B------:R-:W-:Y:S02]  /*0590*/  IADD3.X R17, PT, PT, R19.reuse, UR7, RZ, P0, !PT ;  /* 0x0000000713117c10 */ /* 0x040fe400087fe4ff */
[C---:B------:R-:W-:Y:S02]  /*05a0*/  IADD3.X R3, PT, PT, R19.reuse, UR11, RZ, P2, !PT ;  /* 0x0000000b13037c10 */ /* 0x040fe400097fe4ff */
[----:B------:R-:W-:Y:S01]  /*05b0*/  IADD3 R14, P1, PT, R20, UR8, RZ ;  /* 0x00000008140e7c10 */ /* 0x000fe2000ff3e0ff */
[----:B------:R-:W5:Y:S03]  /*05c0*/  LDG.E.CONSTANT R11, desc[UR4][R16.64] ;  /* 0x00000004100b7981 */ /* 0x000f66000c1e9900 */
[----:B------:R-:W-:Y:S01]  /*05d0*/  IADD3.X R15, PT, PT, R19, UR9, RZ, P1, !PT ;  /* 0x00000009130f7c10 */ /* 0x000fe20008ffe4ff */
[----:B------:R0:W5:Y:S01]  /*05e0*/  LDG.E.CONSTANT R2, desc[UR4][R2.64] ;  /* 0x0000000402027981 */ /* 0x000162000c1e9900 */
[----:B------:R-:W-:Y:S01]  /*05f0*/  BSSY.RECONVERGENT B0, `(.L_x_7) ;  /* 0x0000014000007945 */ /* 0x000fe20003800200 */
[----:B------:R-:W-:-:S02]  /*0600*/  FMUL R13, R13, R18 ;  /* 0x000000120d0d7220 */ /* 0x000fc40000400000 */
[----:B------:R1:W5:Y:S01]  /*0610*/  LDG.E.CONSTANT R14, desc[UR4][R14.64] ;  /* 0x000000040e0e7981 */ /* 0x000362000c1e9900 */
[----:B0-----:R-:W-:Y:S01]  /*0620*/  FMUL R3, R4, UR6 ;  /* 0x0000000604037c20 */ /* 0x001fe20008400000 */
[----:B------:R-:W0:Y:S03]  /*0630*/  LDCU.64 UR6, c[0x0][0x3e8] ;  /* 0x00007d00ff0677ac */ /* 0x000e260008000a00 */
[----:B------:R-:W2:Y:S08]  /*0640*/  MUFU.RCP R4, R3 ;  /* 0x0000000300047308 */ /* 0x000eb00000001000 */
[----:B------:R-:W3:Y:S01]  /*0650*/  FCHK P0, R0, R3 ;  /* 0x0000000300007302 */ /* 0x000ee20000000000 */
[----:B--2---:R-:W-:-:S04]  /*0660*/  FFMA R21, -R3, R4, 1 ;  /* 0x3f80000003157423 */ /* 0x004fc80000000104 */
[----:B------:R-:W-:Y:S01]  /*0670*/  FFMA R21, R4, R21, R4 ;  /* 0x0000001504157223 */ /* 0x000fe20000000004 */
[----:B0-----:R-:W-:-:S03]  /*0680*/  IADD3 R4, P1, PT, R20, UR6, RZ ;  /* 0x0000000614047c10 */ /* 0x001fc6000ff3e0ff */
[----:B------:R-:W-:Y:S01]  /*0690*/  FFMA R22, R0, R21, RZ ;  /* 0x0000001500167223 */ /* 0x000fe200000000ff */
[----:B------:R-:W-:Y:S01]  /*06a0*/  FMUL R17, R5, R18 ;  /* 0x0000001205117220 */ /* 0x000fe20000400000 */
[----:B------:R-:W-:Y:S02]  /*06b0*/  IADD3.X R5, PT, PT, R19, UR7, RZ, P1, !PT ;  /* 0x0000000713057c10 */ /* 0x000fe40008ffe4ff */
[----:B------:R-:W-:Y:S01]  /*06c0*/  FFMA R16, -R3, R22, R0 ;  /* 0x0000001603107223 */ /* 0x000fe20000000100 */
[----:B-1----:R-:W-:-:S03]  /*06d0*/  FMUL R15, R12, R18 ;  /* 0x000000120c0f7220 */ /* 0x002fc60000400000 */
[----:B------:R-:W-:Y:S01]  /*06e0*/  FFMA R16, R21, R16, R22 ;  /* 0x0000001015107223 */ /* 0x000fe20000000016 */
[----:B---3--:R-:W-:Y:S06]  /*06f0*/  @!P0 BRA `(.L_x_8) ;  /* 0x00000000000c8947 */ /* 0x008fec0003800000 */
[----:B------:R-:W-:-:S07]  /*0700*/  MOV R12, 0x720 ;  /* 0x00000720000c7802 */ /* 0x000fce0000000f00 */
[----:B-----5:R-:W-:Y:S05]  /*0710*/  CALL.REL.NOINC `($__internal_2_$__cuda_sm3x_div_rn_noftz_f32_slowpath) ;  /* 0x0000000800947944 */ /* 0x020fea0003c00000 */
[----:B------:R-:W-:-:S07]  /*0720*/  IMAD.MOV.U32 R16, RZ, RZ, R0 ;  /* 0x000000ffff107224 */ /* 0x000fce00078e0000 */
.L_x_8:
[----:B------:R-:W-:Y:S05]  /*0730*/  BSYNC.RECONVERGENT B0 ;  /* 0x0000000000007941 */ /* 0x000fea0003800200 */
.L_x_7:
[----:B------:R0:W2:Y:S01]  /*0740*/  LDG.E.CONSTANT R3, desc[UR4][R4.64] ;  /* 0x0000000404037981 */ /* 0x0000a2000c1e9900 */
[----:B------:R-:W-:Y:S01]  /*0750*/  FMUL R19, R7, R13 ;  /* 0x0000000d07137220 */ /* 0x000fe20000400000 */
[----:B-----5:R-:W-:Y:S01]  /*0760*/  FMUL R0, R14, R14 ;  /* 0x0000000e0e007220 */ /* 0x020fe20000400000 */
[----:B------:R-:W-:Y:S01]  /*0770*/  UMOV UR6, 0x14e9250c ;  /* 0x14e9250c00067882 */ /* 0x000fe20000000000 */
[----:B------:R-:W-:Y:S01]  /*0780*/  UMOV UR7, 0x3cc7b6ef ;  /* 0x3cc7b6ef00077882 */ /* 0x000fe20000000000 */
[----:B------:R-:W-:Y:S01]  /*0790*/  FFMA R23, R8, R15, R19 ;  /* 0x0000000f08177223 */ /* 0x000fe20000000013 */
[C---:B------:R-:W-:Y:S01]  /*07a0*/  FADD R12, R0.reuse, 1 ;  /* 0x3f800000000c7421 */ /* 0x040fe20000000000 */
[----:B------:R-:W-:Y:S01]  /*07b0*/  FADD R21, R0, -1 ;  /* 0xbf80000000157421 */ /* 0x000fe20000000000 */
[----:B------:R-:W1:Y:S01]  /*07c0*/  F2F.F64.F32 R18, R16 ;  /* 0x0000001000127310 */ /* 0x000e620000201800 */
[----:B------:R-:W-:Y:S01]  /*07d0*/  FFMA R23, R6, R17, R23 ;  /* 0x0000001106177223 */ /* 0x000fe20000000017 */
[----:B------:R-:W-:Y:S03]  /*07e0*/  BSSY.RECONVERGENT B0, `(.L_x_9) ;  /* 0x0000011000007945 */ /* 0x000fe60003800200 */
[----:B------:R-:W-:-:S04]  /*07f0*/  FFMA R23, R21, R23, R12 ;  /* 0x0000001715177223 */ /* 0x000fc8000000000c */
[----:B------:R-:W3:Y:S01]  /*0800*/  MUFU.RCP R12, R23 ;  /* 0x00000017000c7308 */ /* 0x000ee20000001000 */
[----:B-1----:R-:W-:-:S07]  /*0810*/  DMUL R18, R18, UR6 ;  /* 0x0000000612127c28 */ /* 0x002fce0008000000 */
[----:B0-----:R0:W1:Y:S01]  /*0820*/  F2F.F32.F64 R5, R18 ;  /* 0x0000001200057310 */ /* 0x0010620000301000 */
[----:B---3--:R-:W-:-:S04]  /*0830*/  FFMA R21, -R23, R12, 1 ;  /* 0x3f80000017157423 */ /* 0x008fc8000000010c */
[----:B------:R-:W-:Y:S01]  /*0840*/  FFMA R21, R12, R21, R12 ;  /* 0x000000150c157223 */ /* 0x000fe2000000000c */
[----:B--2---:R-:W-:-:S04]  /*0850*/  FMUL R0, R0, R3 ;  /* 0x0000000300007220 */ /* 0x004fc80000400000 */
[----:B------:R-:W2:Y:S01]  /*0860*/  FCHK P0, R0, R23 ;  /* 0x0000001700007302 */ /* 0x000ea20000000000 */
[----:B------:R-:W-:-:S04]  /*0870*/  FFMA R4, R0, R21, RZ ;  /* 0x0000001500047223 */ /* 0x000fc800000000ff */
[----:B------:R-:W-:-:S04]  /*0880*/  FFMA R3, -R23, R4, R0 ;  /* 0x0000000417037223 */ /* 0x000fc80000000100 */
[----:B------:R-:W-:Y:S01]  /*0890*/  FFMA R4, R21, R3, R4 ;  /* 0x0000000315047223 */ /* 0x000fe20000000004 */
[----:B012---:R-:W-:Y:S06]  /*08a0*/  @!P0 BRA `(.L_x_10) ;  /* 0x0000000000108947 */ /* 0x007fec0003800000 */
[----:B------:R-:W-:Y:S01]  /*08b0*/  IMAD.MOV.U32 R3, RZ, RZ, R23 ;  /* 0x000000ffff037224 */ /* 0x000fe200078e0017 */
[----:B------:R-:W-:-:S07]  /*08c0*/  MOV R12, 0x8e0 ;  /* 0x000008e0000c7802 */ /* 0x000fce0000000f00 */
[----:B------:R-:W-:Y:S05]  /*08d0*/  CALL.REL.NOINC `($__internal_2_$__cuda_sm3x_div_rn_noftz_f32_slowpath) ;  /* 0x0000000800247944 */ /* 0x000fea0003c00000 */
[----:B------:R-:W-:-:S07]  /*08e0*/  MOV R4, R0 ;  /* 0x0000000000047202 */ /* 0x000fce0000000f00 */
.L_x_10:
[----:B------:R-:W-:Y:S05]  /*08f0*/  BSYNC.RECONVERGENT B0 ;  /* 0x0000000000007941 */ /* 0x000fea0003800200 */
.L_x_9:
[----:B------:R-:W-:Y:S01]  /*0900*/  FFMA R3, R11, R11, 1 ;  /* 0x3f8000000b037423 */ /* 0x000fe2000000000b */
[----:B------:R-:W-:Y:S03]  /*0910*/  BSSY.RECONVERGENT B0, `(.L_x_11) ;  /* 0x0000010000007945 */ /* 0x000fe60003800200 */
[----:B------:R-:W-:-:S05]  /*0920*/  VIADD R0, R3, 0x1800000 ;  /* 0x0180000003007836 */ /* 0x000fca0000000000 */
[----:B------:R-:W-:-:S04]  /*0930*/  LOP3.LUT R0, R0, 0x7f800000, RZ, 0xc0, !PT ;  /* 0x7f80000000007812 */ /* 0x000fc800078ec0ff */
[----:B------:R-:W-:Y:S01]  /*0940*/  ISETP.GT.U32.AND P0, PT, R0, 0x1ffffff, PT ;  /* 0x01ffffff0000780c */ /* 0x000fe20003f04070 */
[----:B------:R-:W-:Y:S01]  /*0950*/  FMUL R0, R5, R4 ;  /* 0x0000000405007220 */ /* 0x000fe20000400000 */
[----:B------:R-:W-:-:S11]  /*0960*/  FMUL R4, R2, R5 ;  /* 0x0000000502047220 */ /* 0x000fd60000400000 */
[----:B------:R-:W-:Y:S05]  /*0970*/  @P0 BRA `(.L_x_12) ;  /* 0x0000000000140947 */ /* 0x000fea0003800000 */
[----:B------:R-:W-:Y:S01]  /*0980*/  IMAD.MOV.U32 R2, RZ, RZ, R3 ;  /* 0x000000ffff027224 */ /* 0x000fe200078e0003 */
[----:B------:R-:W-:-:S07]  /*0990*/  MOV R14, 0x9b0 ;  /* 0x000009b0000e7802 */ /* 0x000fce0000000f00 */
[----:B------:R-:W-:Y:S05]  /*09a0*/  CALL.REL.NOINC `($__internal_0_$__cuda_sm20_rcp_rn_f32_slowpath) ;  /* 0x0000000000c47944 */ /* 0x000fea0003c00000 */
[----:B------:R-:W-:Y:S01]  /*09b0*/  MOV R14, R16 ;  /* 0x00000010000e7202 */ /* 0x000fe20000000f00 */
[----:B------:R-:W-:Y:S06]  /*09c0*/  BRA `(.L_x_13) ;  /* 0x0000000000107947 */ /* 0x000fec0003800000 */
.L_x_12:
[----:B------:R-:W0:Y:S02]  /*09d0*/  MUFU.RCP R14, R3 ;  /* 0x00000003000e7308 */ /* 0x000e240000001000 */
[----:B0-----:R-:W-:-:S04]  /*09e0*/  FFMA R2, R3, R14, -1 ;  /* 0xbf80000003027423 */ /* 0x001fc8000000000e */
[----:B------:R-:W-:-:S04]  /*09f0*/  FADD.FTZ R5, -R2, -RZ ;  /* 0x800000ff02057221 */ /* 0x000fc80000010100 */
[----:B------:R-:W-:-:S07]  /*0a00*/  FFMA R14, R14, R5, R14 ;  /* 0x000000050e0e7223 */ /* 0x000fce000000000e */
.L_x_13:
[----:B------:R-:W-:Y:S05]  /*0a10*/  BSYNC.RECONVERGENT B0 ;  /* 0x0000000000007941 */ /* 0x000fea0003800200 */
.L_x_11:
[----:B------:R-:W0:Y:S01]  /*0a20*/  LDCU.128 UR8, c[0x0][0x380] ;  /* 0x00007000ff0877ac */ /* 0x000e220008000c00 */
[C---:B------:R-:W-:Y:S01]  /*0a30*/  IMAD.SHL.U32 R5, R10.reuse, 0x4, RZ ;  /* 0x000000040a057824 */ /* 0x040fe200078e00ff */
[----:B------:R-:W-:Y:S01]  /*0a40*/  SHF.L.U64.HI R9, R10, 0x2, R9 ;  /* 0x000000020a097819 */ /* 0x000fe20000010209 */
[----:B------:R-:W-:Y:S01]  /*0a50*/  FMUL R23, R6, R15 ;  /* 0x0000000f06177220 */ /* 0x000fe20000400000 */
[----:B------:R-:W-:Y:S01]  /*0a60*/  FFMA R19, -R11, R4, R0 ;  /* 0x000000040b137223 */ /* 0x000fe20000000100 */
[----:B------:R-:W-:Y:S01]  /*0a70*/  FMUL R21, R7, R17 ;  /* 0x0000001107157220 */ /* 0x000fe20000400000 */
[----:B------:R-:W1:Y:S01]  /*0a80*/  LDCU.64 UR6, c[0x0][0x390] ;  /* 0x00007200ff0677ac */ /* 0x000e620008000a00 */
[----:B0-----:R-:W-:-:S04]  /*0a90*/  IADD3 R2, P0, PT, R5, UR8, RZ ;  /* 0x0000000805027c10 */ /* 0x001fc8000ff1e0ff */
[----:B------:R-:W-:-:S05]  /*0aa0*/  IADD3.X R3, PT, PT, R9, UR9, RZ, P0, !PT ;  /* 0x0000000909037c10 */ /* 0x000fca00087fe4ff */
[----:B------:R-:W2:Y:S01]  /*0ab0*/  LDG.E R12, desc[UR4][R2.64] ;  /* 0x00000004020c7981 */ /* 0x000ea2000c1e1900 */
[C---:B------:R-:W-:Y:S01]  /*0ac0*/  FMUL R10, R8.reuse, R13 ;  /* 0x0000000d080a7220 */ /* 0x040fe20000400000 */
[----:B------:R-:W-:Y:S01]  /*0ad0*/  FFMA R11, -R11, R0, R4 ;  /* 0x000000000b0b7223 */ /* 0x000fe20000000104 */
[----:B------:R-:W-:Y:S01]  /*0ae0*/  FFMA R17, R8, R17, -R23 ;  /* 0x0000001108117223 */ /* 0x000fe20000000817 */
[C---:B------:R-:W-:Y:S01]  /*0af0*/  FFMA R13, R6.reuse, R13, -R21 ;  /* 0x0000000d060d7223 */ /* 0x040fe20000000815 */
[----:B------:R-:W-:Y:S01]  /*0b00*/  FFMA R15, R7, R15, -R10 ;  /* 0x0000000f070f7223 */ /* 0x000fe2000000080a */
[-C--:B------:R-:W-:Y:S01]  /*0b10*/  FMUL R0, R11, R14.reuse ;  /* 0x0000000e0b007220 */ /* 0x080fe20000400000 */
[----:B------:R-:W-:Y:S01]  /*0b20*/  FMUL R4, R6, R17 ;  /* 0x0000001106047220 */ /* 0x000fe20000400000 */
[----:B------:R-:W-:Y:S01]  /*0b30*/  FMUL R14, R19, R14 ;  /* 0x0000000e130e7220 */ /* 0x000fe20000400000 */
[----:B------:R-:W-:Y:S01]  /*0b40*/  IADD3 R10, P0, PT, R5, UR10, RZ ;  /* 0x0000000a050a7c10 */ /* 0x000fe2000ff1e0ff */
[----:B------:R-:W-:Y:S01]  /*0b50*/  FMUL R19, R0, R13 ;  /* 0x0000000d00137220 */ /* 0x000fe20000400000 */
[----:B------:R-:W-:-:S04]  /*0b60*/  FFMA R11, R7, R15, -R4 ;  /* 0x0000000f070b7223 */ /* 0x000fc80000000804 */
[----:B------:R-:W-:Y:S01]  /*0b70*/  FFMA R19, R14, R11, R19 ;  /* 0x0000000b0e137223 */ /* 0x000fe20000000013 */
[----:B------:R-:W-:-:S03]  /*0b80*/  IADD3.X R11, PT, PT, R9, UR11, RZ, P0, !PT ;  /* 0x0000000b090b7c10 */ /* 0x000fc600087fe4ff */
[----:B--2---:R-:W-:-:S05]  /*0b90*/  FADD R21, R19, R12 ;  /* 0x0000000c13157221 */ /* 0x004fca0000000000 */
[----:B------:R0:W-:Y:S04]  /*0ba0*/  STG.E desc[UR4][R2.64], R21 ;  /* 0x0000001502007986 */ /* 0x0001e8000c101904 */
[----:B------:R-:W2:Y:S01]  /*0bb0*/  LDG.E R12, desc[UR4][R10.64] ;  /* 0x000000040a0c7981 */ /* 0x000ea2000c1e1900 */
[----:B------:R-:W-:Y:S01]  /*0bc0*/  FMUL R19, R8, R15 ;  /* 0x0000000f08137220 */ /* 0x000fe20000400000 */
[----:B------:R-:W-:Y:S01]  /*0bd0*/  FMUL R23, R0, R17 ;  /* 0x0000001100177220 */ /* 0x000fe20000400000 */
[----:B-1----:R-:W-:Y:S02]  /*0be0*/  IADD3 R4, P0, PT, R5, UR6, RZ ;  /* 0x0000000605047c10 */ /* 0x002fe4000ff1e0ff */
[----:B------:R-:W-:Y:S02]  /*0bf0*/  FFMA R19, R6, R13, -R19 ;  /* 0x0000000d06137223 */ /* 0x000fe40000000813 */
[----:B------:R-:W-:-:S02]  /*0c00*/  IADD3.X R5, PT, PT, R9, UR7, RZ, P0, !PT ;  /* 0x0000000709057c10 */ /* 0x000fc400087fe4ff */
[----:B------:R-:W-:-:S04]  /*0c10*/  FFMA R19, R14, R19, R23 ;  /* 0x000000130e137223 */ /* 0x000fc80000000017 */
[----:B--2---:R-:W-:-:S05]  /*0c20*/  FADD R19, R19, R12 ;  /* 0x0000000c13137221 */ /* 0x004fca0000000000 */
[----:B------:R-:W-:Y:S04]  /*0c30*/  STG.E desc[UR4][R10.64], R19 ;  /* 0x000000130a007986 */ /* 0x000fe8000c101904 */
[----:B0-----:R-:W2:Y:S01]  /*0c40*/  LDG.E R2, desc[UR4][R4.64] ;  /* 0x0000000404027981 */ /* 0x001ea2000c1e1900 */
[----:B------:R-:W-:Y:S01]  /*0c50*/  FMUL R7, R7, R13 ;  /* 0x0000000d07077220 */ /* 0x000fe20000400000 */
[----:B------:R-:W-:-:S03]  /*0c60*/  FMUL R15, R0, R15 ;  /* 0x0000000f000f7220 */ /* 0x000fc60000400000 */
[----:B------:R-:W-:-:S04]  /*0c70*/  FFMA R7, R8, R17, -R7 ;  /* 0x0000001108077223 */ /* 0x000fc80000000807 */
[----:B------:R-:W-:-:S04]  /*0c80*/  FFMA R7, R14, R7, R15 ;  /* 0x000000070e077223 */ /* 0x000fc8000000000f */
[----:B--2---:R-:W-:-:S05]  /*0c90*/  FADD R7, R7, R2 ;  /* 0x0000000207077221 */ /* 0x004fca0000000000 */
[----:B------:R-:W-:Y:S01]  /*0ca0*/  STG.E desc[UR4][R4.64], R7 ;  /* 0x0000000704007986 */ /* 0x000fe2000c101904 */
[----:B------:R-:W-:Y:S05]  /*0cb0*/  EXIT ;  /* 0x000000000000794d */ /* 0x000fea0003800000 */
        .weak           $__internal_0_$__cuda_sm20_rcp_rn_f32_slowpath
        .type           $__internal_0_$__cuda_sm20_rcp_rn_f32_slowpath,@function
        .size           $__internal_0_$__cuda_sm20_rcp_rn_f32_slowpath,($__internal_1_$__cuda_sm20_sqrt_rn_f32_slowpath - $__internal_0_$__cuda_sm20_rcp_rn_f32_slowpath)
$__internal_0_$__cuda_sm20_rcp_rn_f32_slowpath:
[----:B------:R-:W-:Y:S01]  /*0cc0*/  SHF.L.U32 R3, R2, 0x1, RZ ;  /* 0x0000000102037819 */ /* 0x000fe200000006ff */
[----:B------:R-:W-:Y:S03]  /*0cd0*/  BSSY.RECONVERGENT B2, `(.L_x_14) ;  /* 0x0000030000027945 */ /* 0x000fe60003800200 */
[----:B------:R-:W-:-:S04]  /*0ce0*/  SHF.R.U32.HI R3, RZ, 0x18, R3 ;  /* 0x00000018ff037819 */ /* 0x000fc80000011603 */
[----:B------:R-:W-:-:S13]  /*0cf0*/  ISETP.NE.U32.AND P0, PT, R3, RZ, PT ;  /* 0x000000ff0300720c */ /* 0x000fda0003f05070 */
[----:B------:R-:W-:Y:S05]  /*0d00*/  @P0 BRA `(.L_x_15) ;  /* 0x0000000000280947 */ /* 0x000fea0003800000 */
[----:B------:R-:W-:-:S05]  /*0d10*/  IMAD.SHL.U32 R3, R2, 0x2, RZ ;  /* 0x0000000202037824 */ /* 0x000fca00078e00ff */
[----:B------:R-:W-:-:S13]  /*0d20*/  ISETP.NE.AND P0, PT, R3, RZ, PT ;  /* 0x000000ff0300720c */ /* 0x000fda0003f05270 */
[----:B------:R-:W-:Y:S01]  /*0d30*/  @P0 FFMA R18, R2, 1.84467440737095516160e+19, RZ ;  /* 0x5f80000002120823 */ /* 0x000fe200000000ff */
[----:B------:R-:W-:Y:S08]  /*0d40*/  @!P0 MUFU.RCP R16, R2 ;  /* 0x0000000200108308 */ /* 0x000ff00000001000 */
[----:B------:R-:W0:Y:S02]  /*0d50*/  @P0 MUFU.RCP R3, R18 ;  /* 0x0000001200030308 */ /* 0x000e240000001000 */
[----:B0-----:R-:W-:-:S04]  /*0d60*/  @P0 FFMA R19, R18, R3, -1 ;  /* 0xbf80000012130423 */ /* 0x001fc80000000003 */
[----:B------:R-:W-:-:S04]  /*0d70*/  @P0 FADD.FTZ R20, -R19, -RZ ;  /* 0x800000ff13140221 */ /* 0x000fc80000010100 */
[----:B------:R-:W-:-:S04]  /*0d80*/  @P0 FFMA R3, R3, R20, R3 ;  /* 0x0000001403030223 */ /* 0x000fc80000000003 */
[----:B------:R-:W-:Y:S01]  /*0d90*/  @P0 FFMA R16, R3, 1.84467440737095516160e+19, RZ ;  /* 0x5f80000003100823 */ /* 0x000fe200000000ff */
[----:B------:R-:W-:Y:S06]  /*0da0*/  BRA `(.L_x_16) ;  /* 0x0000000000887947 */ /* 0x000fec0003800000 */
.L_x_15:
[----:B------:R-:W-:-:S04]  /*0db0*/  IADD3 R16, PT, PT, R3, -0xfd, RZ ;  /* 0xffffff0303107810 */ /* 0x000fc80007ffe0ff */
[----:B------:R-:W-:-:S13]  /*0dc0*/  ISETP.GT.U32.AND P0, PT, R16, 0x1, PT ;  /* 0x000000011000780c */ /* 0x000fda0003f04070 */
[----:B------:R-:W-:Y:S05]  /*0dd0*/  @P0 BRA `(.L_x_17) ;  /* 0x0000000000780947 */ /* 0x000fea0003800000 */
[----:B------:R-:W-:Y:S01]  /*0de0*/  LOP3.LUT R18, R2, 0x7fffff, RZ, 0xc0, !PT ;  /* 0x007fffff02127812 */ /* 0x000fe200078ec0ff */
[----:B------:R-:W-:-:S03]  /*0df0*/  IMAD.MOV.U32 R23, RZ, RZ, 0x3 ;  /* 0x00000003ff177424 */ /* 0x000fc600078e00ff */
[----:B------:R-:W-:Y:S02]  /*0e00*/  LOP3.LUT R18, R18, 0x3f800000, RZ, 0xfc, !PT ;  /* 0x3f80000012127812 */ /* 0x000fe400078efcff */
[----:B------:R-:W-:Y:S02]  /*0e10*/  SHF.L.U32 R22, R23, R16, RZ ;  /* 0x0000001017167219 */ /* 0x000fe400000006ff */
[----:B------:R-:W0:Y:S02]  /*0e20*/  MUFU.RCP R19, R18 ;  /* 0x0000001200137308 */ /* 0x000e240000001000 */
[----:B0-----:R-:W-:-:S04]  /*0e30*/  FFMA R20, R18, R19, -1 ;  /* 0xbf80000012147423 */ /* 0x001fc80000000013 */
[----:B------:R-:W-:-:S04]  /*0e40*/  FADD.FTZ R20, -R20, -RZ ;  /* 0x800000ff14147221 */ /* 0x000fc80000010100 */
[CCC-:B------:R-:W-:Y:S01]  /*0e50*/  FFMA.RM R21, R19.reuse, R20.reuse, R19.reuse ;  /* 0x0000001413157223 */ /* 0x1c0fe20000004013 */
[----:B------:R-:W-:-:S04]  /*0e60*/  FFMA.RP R20, R19, R20, R19 ;  /* 0x0000001413147223 */ /* 0x000fc80000008013 */
[C---:B------:R-:W-:Y:S02]  /*0e70*/  LOP3.LUT R19, R21.reuse, 0x7fffff, RZ, 0xc0, !PT ;  /* 0x007fffff15137812 */ /* 0x040fe400078ec0ff */
[----:B------:R-:W-:Y:S02]  /*0e80*/  FSETP.NEU.FTZ.AND P0, PT, R21, R20, PT ;  /* 0x000000141500720b */ /* 0x000fe40003f1d000 */
[----:B------:R-:W-:Y:S02]  /*0e90*/  LOP3.LUT R19, R19, 0x800000, RZ, 0xfc, !PT ;  /* 0x0080000013137812 */ /* 0x000fe400078efcff */
[----:B------:R-:W-:Y:S02]  /*0ea0*/  SEL R20, RZ, 0xffffffff, !P0 ;  /* 0xffffffffff147807 */ /* 0x000fe40004000000 */
[----:B------:R-:W-:Y:S02]  /*0eb0*/  LOP3.LUT R21, R22, R19, RZ, 0xc0, !PT ;  /* 0x0000001316157212 */ /* 0x000fe400078ec0ff */
[----:B------:R-:W-:-:S02]  /*0ec0*/  IADD3 R20, PT, PT, -R20, RZ, RZ ;  /* 0x000000ff14147210 */ /* 0x000fc40007ffe1ff */
[-C--:B------:R-:W-:Y:S02]  /*0ed0*/  SHF.R.U32.HI R21, RZ, R16.reuse, R21 ;  /* 0x00000010ff157219 */ /* 0x080fe40000011615 */
[----:B------:R-:W-:Y:S02]  /*0ee0*/  LOP3.LUT P1, RZ, R20, R16, R19, 0xf8, !PT ;  /* 0x0000001014ff7212 */ /* 0x000fe4000782f813 */
[C---:B------:R-:W-:Y:S02]  /*0ef0*/  LOP3.LUT P0, RZ, R21.reuse, 0x1, RZ, 0xc0, !PT ;  /* 0x0000000115ff7812 */ /* 0x040fe4000780c0ff */
[----:B------:R-:W-:-:S04]  /*0f00*/  LOP3.LUT P2, RZ, R21, 0x2, RZ, 0xc0, !PT ;  /* 0x0000000215ff7812 */ /* 0x000fc8000784c0ff */
[----:B------:R-:W-:Y:S02]  /*0f10*/  PLOP3.LUT P0, PT, P0, P1, P2, 0xe0, 0x0 ;  /* 0x000000000000781c */ /* 0x000fe40000703c20 */
[----:B------:R-:W-:Y:S02]  /*0f20*/  LOP3.LUT P1, RZ, R2, 0x7fffff, RZ, 0xc0, !PT ;  /* 0x007fffff02ff7812 */ /* 0x000fe4000782c0ff */
[----:B------:R-:W-:-:S05]  /*0f30*/  SEL R16, RZ, 0x1, !P0 ;  /* 0x00000001ff107807 */ /* 0x000fca0004000000 */
[----:B------:R-:W-:-:S05]  /*0f40*/  IMAD.MOV R16, RZ, RZ, -R16 ;  /* 0x000000ffff107224 */ /* 0x000fca00078e0a10 */
[----:B------:R-:W-:Y:S02]  /*0f50*/  ISETP.GE.AND P0, PT, R16, RZ, PT ;  /* 0x000000ff1000720c */ /* 0x000fe40003f06270 */
[----:B------:R-:W-:-:S04]  /*0f60*/  IADD3 R16, PT, PT, R3, -0xfc, RZ ;  /* 0xffffff0403107810 */ /* 0x000fc80007ffe0ff */
[----:B------:R-:W-:-:S07]  /*0f70*/  SHF.R.U32.HI R19, RZ, R16, R19 ;  /* 0x00000010ff137219 */ /* 0x000fce0000011613 */
[----:B------:R-:W-:-:S05]  /*0f80*/  @!P0 VIADD R19, R19, 0x1 ;  /* 0x0000000113138836 */ /* 0x000fca0000000000 */
[----:B------:R-:W-:-:S04]  /*0f90*/  @!P1 SHF.L.U32 R19, R19, 0x1, RZ ;  /* 0x0000000113139819 */ /* 0x000fc800000006ff */
[----:B------:R-:W-:Y:S01]  /*0fa0*/  LOP3.LUT R16, R19, 0x80000000, R2, 0xf8, !PT ;  /* 0x8000000013107812 */ /* 0x000fe200078ef802 */
[----:B------:R-:W-:Y:S06]  /*0fb0*/  BRA `(.L_x_16) ;  /* 0x0000000000047947 */ /* 0x000fec0003800000 */
.L_x_17:
[----:B------:R0:W1:Y:S02]  /*0fc0*/  MUFU.RCP R16, R2 ;  /* 0x0000000200107308 */ /* 0x0000640000001000 */
.L_x_16:
[----:B------:R-:W-:Y:S05]  /*0fd0*/  BSYNC.RECONVERGENT B2 ;  /* 0x0000000000027941 */ /* 0x000fea0003800200 */
.L_x_14:
[----:B------:R-:W-:Y:S02]  /*0fe0*/  HFMA2 R3, -RZ, RZ, 0, 0 ;  /* 0x00000000ff037431 */ /* 0x000fe400000001ff */
[----:B0-----:R-:W-:-:S04]  /*0ff0*/  IMAD.MOV.U32 R2, RZ, RZ, R14 ;  /* 0x000000ffff027224 */ /* 0x001fc800078e000e */
[----:B-1----:R-:W-:Y:S05]  /*1000*/  RET.REL.NODEC R2 `(addslonczewskitorque) ;  /* 0xffffffec02fc7950 */ /* 0x002fea0003c3ffff */
        .weak           $__internal_1_$__cuda_sm20_sqrt_rn_f32_slowpath
        .type           $__internal_1_$__cuda_sm20_sqrt_rn_f32_slowpath,@function
        .size           $__internal_1_$__cuda_sm20_sqrt_rn_f32_slowpath,($__internal_2_$__cuda_sm3x_div_rn_noftz_f32_slowpath - $__internal_1_$__cuda_sm20_sqrt_rn_f32_slowpath)
$__internal_1_$__cuda_sm20_sqrt_rn_f32_slowpath:
[----:B------:R-:W-:-:S13]  /*1010*/  LOP3.LUT P0, RZ, R22, 0x7fffffff, RZ, 0xc0, !PT ;  /* 0x7fffffff16ff7812 */ /* 0x000fda000780c0ff */
[----:B------:R-:W-:Y:S05]  /*1020*/  @!P0 BRA `(.L_x_18) ;  /* 0x0000000000448947 */ /* 0x000fea0003800000 */
[----:B------:R-:W-:Y:S01]  /*1030*/  FSETP.GEU.FTZ.AND P0, PT, R22, RZ, PT ;  /* 0x000000ff1600720b */ /* 0x000fe20003f1e000 */
[----:B------:R-:W-:-:S12]  /*1040*/  IMAD.MOV.U32 R2, RZ, RZ, R22 ;  /* 0x000000ffff027224 */ /* 0x000fd800078e0016 */
[----:B------:R-:W-:Y:S01]  /*1050*/  @!P0 MOV R22, 0x7fffffff ;  /* 0x7fffffff00168802 */ /* 0x000fe20000000f00 */
[----:B------:R-:W-:Y:S06]  /*1060*/  @!P0 BRA `(.L_x_18) ;  /* 0x0000000000348947 */ /* 0x000fec0003800000 */
[----:B------:R-:W-:-:S13]  /*1070*/  FSETP.GTU.FTZ.AND P0, PT, |R2|, +INF , PT ;  /* 0x7f8000000200780b */ /* 0x000fda0003f1c200 */
[----:B------:R-:W-:Y:S01]  /*1080*/  @P0 FADD.FTZ R22, R2, 1 ;  /* 0x3f80000002160421 */ /* 0x000fe20000010000 */
[----:B------:R-:W-:Y:S06]  /*1090*/  @P0 BRA `(.L_x_18) ;  /* 0x0000000000280947 */ /* 0x000fec0003800000 */
[----:B------:R-:W-:-:S13]  /*10a0*/  FSETP.NEU.FTZ.AND P0, PT, |R2|, +INF , PT ;  /* 0x7f8000000200780b */ /* 0x000fda0003f1d200 */
[----:B------:R-:W-:Y:S01]  /*10b0*/  @P0 FFMA R3, R2, 1.84467440737095516160e+19, RZ ;  /* 0x5f80000002030823 */ /* 0x000fe200000000ff */
[----:B------:R-:W-:-:S03]  /*10c0*/  @!P0 IMAD.MOV.U32 R22, RZ, RZ, R2 ;  /* 0x000000ffff168224 */ /* 0x000fc600078e0002 */
[----:B------:R-:W0:Y:S02]  /*10d0*/  @P0 MUFU.RSQ R14, R3 ;  /* 0x00000003000e0308 */ /* 0x000e240000001400 */
[----:B0-----:R-:W-:Y:S01]  /*10e0*/  @P0 FMUL.FTZ R16, R3, R14 ;  /* 0x0000000e03100220 */ /* 0x001fe20000410000 */
[----:B------:R-:W-:-:S03]  /*10f0*/  @P0 FMUL.FTZ R14, R14, 0.5 ;  /* 0x3f0000000e0e0820 */ /* 0x000fc60000410000 */
[----:B------:R-:W-:-:S04]  /*1100*/  @P0 FADD.FTZ R11, -R16, -RZ ;  /* 0x800000ff100b0221 */ /* 0x000fc80000010100 */
[----:B------:R-:W-:-:S04]  /*1110*/  @P0 FFMA R11, R16, R11, R3 ;  /* 0x0000000b100b0223 */ /* 0x000fc80000000003 */
[----:B------:R-:W-:-:S04]  /*1120*/  @P0 FFMA R11, R11, R14, R16 ;  /* 0x0000000e0b0b0223 */ /* 0x000fc80000000010 */
[----:B------:R-:W-:-:S07]  /*1130*/  @P0 FMUL.FTZ R22, R11, 2.3283064365386962891e-10 ;  /* 0x2f8000000b160820 */ /* 0x000fce0000410000 */
.L_x_18:
[----:B------:R-:W-:Y:S01]  /*1140*/  MOV R2, R15 ;  /* 0x0000000f00027202 */ /* 0x000fe20000000f00 */
[----:B------:R-:W-:-:S04]  /*1150*/  IMAD.MOV.U32 R3, RZ, RZ, 0x0 ;  /* 0x00000000ff037424 */ /* 0x000fc800078e00ff */
[----:B------:R-:W-:Y:S05]  /*1160*/  RET.REL.NODEC R2 `(addslonczewskitorque) ;  /* 0xffffffec02a47950 */ /* 0x000fea0003c3ffff */
        .weak           $__internal_2_$__cuda_sm3x_div_rn_noftz_f32_slowpath
        .type           $__internal_2_$__cuda_sm3x_div_rn_noftz_f32_slowpath,@function
        .size           $__internal_2_$__cuda_sm3x_div_rn_noftz_f32_slowpath,(.L_x_33 - $__internal_2_$__cuda_sm3x_div_rn_noftz_f32_slowpath)
$__internal_2_$__cuda_sm3x_div_rn_noftz_f32_slowpath:
[----:B------:R-:W-:Y:S01]  /*1170*/  SHF.R.U32.HI R16, RZ, 0x17, R3 ;  /* 0x00000017ff107819 */ /* 0x000fe20000011603 */
[----:B------:R-:W-:Y:S01]  /*1180*/  BSSY.RECONVERGENT B1, `(.L_x_19) ;  /* 0x0000062000017945 */ /* 0x000fe20003800200 */
[----:B------:R-:W-:Y:S02]  /*1190*/  SHF.R.U32.HI R18, RZ, 0x17, R0 ;  /* 0x00000017ff127819 */ /* 0x000fe40000011600 */
[----:B------:R-:W-:Y:S02]  /*11a0*/  LOP3.LUT R16, R16, 0xff, RZ, 0xc0, !PT ;  /* 0x000000ff10107812 */ /* 0x000fe400078ec0ff */
[----:B------:R-:W-:Y:S02]  /*11b0*/  LOP3.LUT R21, R18, 0xff, RZ, 0xc0, !PT ;  /* 0x000000ff12157812 */ /* 0x000fe400078ec0ff */
[----:B------:R-:W-:-:S03]  /*11c0*/  IADD3 R20, PT, PT, R16, -0x1, RZ ;  /* 0xffffffff10147810 */ /* 0x000fc60007ffe0ff */
[----:B------:R-:W-:Y:S01]  /*11d0*/  VIADD R19, R21, 0xffffffff ;  /* 0xffffffff15137836 */ /* 0x000fe20000000000 */
[----:B------:R-:W-:-:S04]  /*11e0*/  ISETP.GT.U32.AND P0, PT, R20, 0xfd, PT ;  /* 0x000000fd1400780c */ /* 0x000fc80003f04070 */
[----:B------:R-:W-:-:S13]  /*11f0*/  ISETP.GT.U32.OR P0, PT, R19, 0xfd, P0 ;  /* 0x000000fd1300780c */ /* 0x000fda0000704470 */
[----:B------:R-:W-:Y:S01]  /*1200*/  @!P0 MOV R18, RZ ;  /* 0x000000ff00128202 */ /* 0x000fe20000000f00 */
[----:B------:R-:W-:Y:S06]  /*1210*/  @!P0 BRA `(.L_x_20) ;  /* 0x00000000005c8947 */ /* 0x000fec0003800000 */
[----:B------:R-:W-:Y:S02]  /*1220*/  FSETP.GTU.FTZ.AND P0, PT, |R0|, +INF , PT ;  /* 0x7f8000000000780b */ /* 0x000fe40003f1c200 */
[----:B------:R-:W-:-:S04]  /*1230*/  FSETP.GTU.FTZ.AND P1, PT, |R3|, +INF , PT ;  /* 0x7f8000000300780b */ /* 0x000fc80003f3c200 */
[----:B------:R-:W-:-:S13]  /*1240*/  PLOP3.LUT P0, PT, P0, P1, PT, 0xf8, 0x8f ;  /* 0x00000000008f781c */ /* 0x000fda0000703f70 */
[----:B------:R-:W-:Y:S05]  /*1250*/  @P0 BRA `(.L_x_21) ;  /* 0x00000004004c0947 */ /* 0x000fea0003800000 */
[----:B------:R-:W-:-:S13]  /*1260*/  LOP3.LUT P0, RZ, R3, 0x7fffffff, R0, 0xc8, !PT ;  /* 0x7fffffff03ff7812 */ /* 0x000fda000780c800 */
[----:B------:R-:W-:Y:S05]  /*1270*/  @!P0 BRA `(.L_x_22) ;  /* 0x00000004003c8947 */ /* 0x000fea0003800000 */
[C---:B------:R-:W-:Y:S02]  /*1280*/  FSETP.NEU.FTZ.AND P2, PT, |R0|.reuse, +INF , PT ;  /* 0x7f8000000000780b */ /* 0x040fe40003f5d200 */
[----:B------:R-:W-:Y:S02]  /*1290*/  FSETP.NEU.FTZ.AND P1, PT, |R3|, +INF , PT ;  /* 0x7f8000000300780b */ /* 0x000fe40003f3d200 */
[----:B------:R-:W-:-:S11]  /*12a0*/  FSETP.NEU.FTZ.AND P0, PT, |R0|, +INF , PT ;  /* 0x7f8000000000780b */ /* 0x000fd60003f1d200 */
[----:B------:R-:W-:Y:S05]  /*12b0*/  @!P1 BRA !P2, `(.L_x_22) ;  /* 0x00000004002c9947 */ /* 0x000fea0005000000 */
[----:B------:R-:W-:-:S04]  /*12c0*/  LOP3.LUT P2, RZ, R0, 0x7fffffff, RZ, 0xc0, !PT ;  /* 0x7fffffff00ff7812 */ /* 0x000fc8000784c0ff */
[----:B------:R-:W-:-:S13]  /*12d0*/  PLOP3.LUT P1, PT, P1, P2, PT, 0x2f, 0xf2 ;  /* 0x0000000000f2781c */ /* 0x000fda0000f24577 */
[----:B------:R-:W-:Y:S05]  /*12e0*/  @P1 BRA `(.L_x_23) ;  /* 0x0000000400181947 */ /* 0x000fea0003800000 */
[----:B------:R-:W-:-:S04]  /*12f0*/  LOP3.LUT P1, RZ, R3, 0x7fffffff, RZ, 0xc0, !PT ;  /* 0x7fffffff03ff7812 */ /* 0x000fc8000782c0ff */
[----:B------:R-:W-:-:S13]  /*1300*/  PLOP3.LUT P0, PT, P0, P1, PT, 0x2f, 0xf2 ;  /* 0x0000000000f2781c */ /* 0x000fda0000702577 */
[----:B------:R-:W-:Y:S05]  /*1310*/  @P0 BRA `(.L_x_24) ;  /* 0x0000000400000947 */ /* 0x000fea0003800000 */
[----:B------:R-:W-:Y:S02]  /*1320*/  ISETP.GE.AND P0, PT, R19, RZ, PT ;  /* 0x000000ff1300720c */ /* 0x000fe40003f06270 */
[----:B------:R-:W-:-:S11]  /*1330*/  ISETP.GE.AND P1, PT, R20, RZ, PT ;  /* 0x000000ff1400720c */ /* 0x000fd60003f26270 */
[----:B------:R-:W-:Y:S01]  /*1340*/  @P0 IMAD.MOV.U32 R18, RZ, RZ, RZ ;  /* 0x000000ffff120224 */ /* 0x000fe200078e00ff */
[----:B------:R-:W-:Y:S01]  /*1350*/  @!P0 MOV R18, 0xffffffc0 ;  /* 0xffffffc000128802 */ /* 0x000fe20000000f00 */
[----:B------:R-:W-:Y:S01]  /*1360*/  @!P0 FFMA R0, R0, 1.84467440737095516160e+19, RZ ;  /* 0x5f80000000008823 */ /* 0x000fe200000000ff */
[----:B------:R-:W-:-:S03]  /*1370*/  @!P1 FFMA R3, R3, 1.84467440737095516160e+19, RZ ;  /* 0x5f80000003039823 */ /* 0x000fc600000000ff */
[----:B------:R-:W-:-:S07]  /*1380*/  @!P1 VIADD R18, R18, 0x40 ;  /* 0x0000004012129836 */ /* 0x000fce0000000000 */
.L_x_20:
[----:B------:R-:W-:Y:S01]  /*1390*/  LEA R20, R16, 0xc0800000, 0x17 ;  /* 0xc080000010147811 */ /* 0x000fe200078eb8ff */
[----:B------:R-:W-:Y:S01]  /*13a0*/  VIADD R21, R21, 0xffffff81 ;  /* 0xffffff8115157836 */ /* 0x000fe20000000000 */
[----:B------:R-:W-:Y:S02]  /*13b0*/  BSSY.RECONVERGENT B2, `(.L_x_25) ;  /* 0x0000035000027945 */ /* 0x000fe40003800200 */
[----:B------:R-:W-:Y:S01]  /*13c0*/  IADD3 R22, PT, PT, -R20, R3, RZ ;  /* 0x0000000314167210 */ /* 0x000fe20007ffe1ff */
[C---:B------:R-:W-:Y:S01]  /*13d0*/  IMAD R0, R21.reuse, -0x800000, R0 ;  /* 0xff80000015007824 */ /* 0x040fe200078e0200 */
[----:B------:R-:W-:Y:S02]  /*13e0*/  IADD3 R21, PT, PT, R21, 0x7f, -R16 ;  /* 0x0000007f15157810 */ /* 0x000fe40007ffe810 */
[----:B------:R-:W0:Y:S01]  /*13f0*/  MUFU.RCP R3, R22 ;  /* 0x0000001600037308 */ /* 0x000e220000001000 */
[----:B------:R-:W-:Y:S01]  /*1400*/  FADD.FTZ R19, -R22, -RZ ;  /* 0x800000ff16137221 */ /* 0x000fe20000010100 */
[----:B------:R-:W-:-:S03]  /*1410*/  IADD3 R21, PT, PT, R21, R18, RZ ;  /* 0x0000001215157210 */ /* 0x000fc60007ffe0ff */
[----:B0-----:R-:W-:-:S04]  /*1420*/  FFMA R20, R3, R19, 1 ;  /* 0x3f80000003147423 */ /* 0x001fc80000000013 */
[----:B------:R-:W-:-:S04]  /*1430*/  FFMA R3, R3, R20, R3 ;  /* 0x0000001403037223 */ /* 0x000fc80000000003 */
[----:B------:R-:W-:-:S04]  /*1440*/  FFMA R20, R0, R3, RZ ;  /* 0x0000000300147223 */ /* 0x000fc800000000ff */
[----:B------:R-:W-:-:S04]  /*1450*/  FFMA R23, R19, R20, R0 ;  /* 0x0000001413177223 */ /* 0x000fc80000000000 */
[----:B------:R-:W-:-:S04]  /*1460*/  FFMA R20, R3, R23, R20 ;  /* 0x0000001703147223 */ /* 0x000fc80000000014 */
[----:B------:R-:W-:-:S04]  /*1470*/  FFMA R19, R19, R20, R0 ;  /* 0x0000001413137223 */ /* 0x000fc80000000000 */
[----:B------:R-:W-:-:S05]  /*1480*/  FFMA R0, R3, R19, R20 ;  /* 0x0000001303007223 */ /* 0x000fca0000000014 */
[----:B------:R-:W-:-:S04]  /*1490*/  SHF.R.U32.HI R16, RZ, 0x17, R0 ;  /* 0x00000017ff107819 */ /* 0x000fc80000011600 */
[----:B------:R-:W-:-:S05]  /*14a0*/  LOP3.LUT R16, R16, 0xff, RZ, 0xc0, !PT ;  /* 0x000000ff10107812 */ /* 0x000fca00078ec0ff */
[----:B------:R-:W-:-:S05]  /*14b0*/  IMAD.IADD R22, R16, 0x1, R21 ;  /* 0x0000000110167824 */ /* 0x000fca00078e0215 */
[----:B------:R-:W-:-:S04]  /*14c0*/  IADD3 R16, PT, PT, R22, -0x1, RZ ;  /* 0xffffffff16107810 */ /* 0x000fc80007ffe0ff */
[----:B------:R-:W-:-:S13]  /*14d0*/  ISETP.GE.U32.AND P0, PT, R16, 0xfe, PT ;  /* 0x000000fe1000780c */ /* 0x000fda0003f06070 */
[----:B------:R-:W-:Y:S05]  /*14e0*/  @!P0 BRA `(.L_x_26) ;  /* 0x0000000000808947 */ /* 0x000fea0003800000 */
[----:B------:R-:W-:-:S13]  /*14f0*/  ISETP.GT.AND P0, PT, R22, 0xfe, PT ;  /* 0x000000fe1600780c */ /* 0x000fda0003f04270 */
[----:B------:R-:W-:Y:S05]  /*1500*/  @P0 BRA `(.L_x_27) ;  /* 0x00000000006c0947 */ /* 0x000fea0003800000 */
[----:B------:R-:W-:-:S13]  /*1510*/  ISETP.GE.AND P0, PT, R22, 0x1, PT ;  /* 0x000000011600780c */ /* 0x000fda0003f06270 */
[----:B------:R-:W-:Y:S05]  /*1520*/  @P0 BRA `(.L_x_28) ;  /* 0x0000000000740947 */ /* 0x000fea0003800000 */
[----:B------:R-:W-:Y:S02]  /*1530*/  ISETP.GE.AND P0, PT, R22, -0x18, PT ;  /* 0xffffffe81600780c */ /* 0x000fe40003f06270 */
[----:B------:R-:W-:-:S11]  /*1540*/  LOP3.LUT R0, R0, 0x80000000, RZ, 0xc0, !PT ;  /* 0x8000000000007812 */ /* 0x000fd600078ec0ff */
[----:B------:R-:W-:Y:S05]  /*1550*/  @!P0 BRA `(.L_x_28) ;  /* 0x0000000000688947 */ /* 0x000fea0003800000 */
[CCC-:B------:R-:W-:Y:S01]  /*1560*/  FFMA.RZ R16, R3.reuse, R19.reuse, R20.reuse ;  /* 0x0000001303107223 */ /* 0x1c0fe2000000c014 */
[C---:B------:R-:W-:Y:S02]  /*1570*/  ISETP.NE.AND P2, PT, R22.reuse, RZ, PT ;  /* 0x000000ff1600720c */ /* 0x040fe40003f45270 */
[----:B------:R-:W-:Y:S02]  /*1580*/  ISETP.NE.AND P1, PT, R22, RZ, PT ;  /* 0x000000ff1600720c */ /* 0x000fe40003f25270 */
[----:B------:R-:W-:Y:S01]  /*1590*/  LOP3.LUT R18, R16, 0x7fffff, RZ, 0xc0, !PT ;  /* 0x007fffff10127812 */ /* 0x000fe200078ec0ff */
[CCC-:B------:R-:W-:Y:S01]  /*15a0*/  FFMA.RP R16, R3.reuse, R19.reuse, R20.reuse ;  /* 0x0000001303107223 */ /* 0x1c0fe20000008014 */
[----:B------:R-:W-:Y:S01]  /*15b0*/  FFMA.RM R3, R3, R19, R20 ;  /* 0x0000001303037223 */ /* 0x000fe20000004014 */
[----:B------:R-:W-:Y:S01]  /*15c0*/  VIADD R19, R22, 0x20 ;  /* 0x0000002016137836 */ /* 0x000fe20000000000 */
[----:B------:R-:W-:Y:S02]  /*15d0*/  LOP3.LUT R18, R18, 0x800000, RZ, 0xfc, !PT ;  /* 0x0080000012127812 */ /* 0x000fe400078efcff */
[----:B------:R-:W-:-:S02]  /*15e0*/  IADD3 R20, PT, PT, -R22, RZ, RZ ;  /* 0x000000ff16147210 */ /* 0x000fc40007ffe1ff */
[----:B------:R-:W-:Y:S02]  /*15f0*/  SHF.L.U32 R19, R18, R19, RZ ;  /* 0x0000001312137219 */ /* 0x000fe400000006ff */
[----:B------:R-:W-:Y:S02]  /*1600*/  FSETP.NEU.FTZ.AND P0, PT, R16, R3, PT ;  /* 0x000000031000720b */ /* 0x000fe40003f1d000 */
[----:B------:R-:W-:Y:S02]  /*1610*/  SEL R3, R20, RZ, P2 ;  /* 0x000000ff14037207 */ /* 0x000fe40001000000 */
[----:B------:R-:W-:Y:S02]  /*1620*/  ISETP.NE.AND P1, PT, R19, RZ, P1 ;  /* 0x000000ff1300720c */ /* 0x000fe40000f25270 */
[----:B------:R-:W-:Y:S02]  /*1630*/  SHF.R.U32.HI R3, RZ, R3, R18 ;  /* 0x00000003ff037219 */ /* 0x000fe40000011612 */
[----:B------:R-:W-:-:S02]  /*1640*/  PLOP3.LUT P0, PT, P0, P1, PT, 0xf8, 0x8f ;  /* 0x00000000008f781c */ /* 0x000fc40000703f70 */
[----:B------:R-:W-:Y:S02]  /*1650*/  SHF.R.U32.HI R19, RZ, 0x1, R3 ;  /* 0x00000001ff137819 */ /* 0x000fe40000011603 */
[----:B------:R-:W-:-:S04]  /*1660*/  SEL R16, RZ, 0x1, !P0 ;  /* 0x00000001ff107807 */ /* 0x000fc80004000000 */
[----:B------:R-:W-:-:S04]  /*1670*/  LOP3.LUT R16, R16, 0x1, R19, 0xf8, !PT ;  /* 0x0000000110107812 */ /* 0x000fc800078ef813 */
[----:B------:R-:W-:-:S05]  /*1680*/  LOP3.LUT R16, R16, R3, RZ, 0xc0, !PT ;  /* 0x0000000310107212 */ /* 0x000fca00078ec0ff */
[----:B------:R-:W-:-:S05]  /*1690*/  IMAD.IADD R19, R19, 0x1, R16 ;  /* 0x0000000113137824 */ /* 0x000fca00078e0210 */
[----:B------:R-:W-:Y:S01]  /*16a0*/  LOP3.LUT R0, R19, R0, RZ, 0xfc, !PT ;  /* 0x0000000013007212 */ /* 0x000fe200078efcff */
[----:B------:R-:W-:Y:S06]  /*16b0*/  BRA `(.L_x_28) ;  /* 0x0000000000107947 */ /* 0x000fec0003800000 */
.L_x_27:
[----:B------:R-:W-:-:S04]  /*16c0*/  LOP3.LUT R0, R0, 0x80000000, RZ, 0xc0, !PT ;  /* 0x8000000000007812 */ /* 0x000fc800078ec0ff */
[----:B------:R-:W-:Y:S01]  /*16d0*/  LOP3.LUT R0, R0, 0x7f800000, RZ, 0xfc, !PT ;  /* 0x7f80000000007812 */ /* 0x000fe200078efcff */
[----:B------:R-:W-:Y:S06]  /*16e0*/  BRA `(.L_x_28) ;  /* 0x0000000000047947 */ /* 0x000fec0003800000 */
.L_x_26:
[----:B------:R-:W-:-:S07]  /*16f0*/  LEA R0, R21, R0, 0x17 ;  /* 0x0000000015007211 */ /* 0x000fce00078eb8ff */
.L_x_28:
[----:B------:R-:W-:Y:S05]  /*1700*/  BSYNC.RECONVERGENT B2 ;  /* 0x0000000000027941 */ /* 0x000fea0003800200 */
.L_x_25:
[----:B------:R-:W-:Y:S05]  /*1710*/  BRA `(.L_x_29) ;  /* 0x0000000000207947 */ /* 0x000fea0003800000 */
.L_x_24:
[----:B------:R-:W-:-:S04]  /*1720*/  LOP3.LUT R0, R3, 0x80000000, R0, 0x48, !PT ;  /* 0x8000000003007812 */ /* 0x000fc800078e4800 */
[----:B------:R-:W-:Y:S01]  /*1730*/  LOP3.LUT R0, R0, 0x7f800000, RZ, 0xfc, !PT ;  /* 0x7f80000000007812 */ /* 0x000fe200078efcff */
[----:B------:R-:W-:Y:S06]  /*1740*/  BRA `(.L_x_29) ;  /* 0x0000000000147947 */ /* 0x000fec0003800000 */
.L_x_23:
[----:B------:R-:W-:Y:S01]  /*1750*/  LOP3.LUT R0, R3, 0x80000000, R0, 0x48, !PT ;  /* 0x8000000003007812 */ /* 0x000fe200078e4800 */
[----:B------:R-:W-:Y:S06]  /*1760*/  BRA `(.L_x_29) ;  /* 0x00000000000c7947 */ /* 0x000fec0003800000 */
.L_x_22:
[----:B------:R-:W0:Y:S01]  /*1770*/  MUFU.RSQ R0, -QNAN ;  /* 0xffc0000000007908 */ /* 0x000e220000001400 */
[----:B------:R-:W-:Y:S05]  /*1780*/  BRA `(.L_x_29) ;  /* 0x0000000000047947 */ /* 0x000fea0003800000 */
.L_x_21:
[----:B------:R-:W-:-:S07]  /*1790*/  FADD.FTZ R0, R0, R3 ;  /* 0x0000000300007221 */ /* 0x000fce0000010000 */
.L_x_29:
[----:B------:R-:W-:Y:S05]  /*17a0*/  BSYNC.RECONVERGENT B1 ;  /* 0x0000000000017941 */ /* 0x000fea0003800200 */
.L_x_19:
[----:B------:R-:W-:Y:S02]  /*17b0*/  HFMA2 R19, -RZ, RZ, 0, 0 ;  /* 0x00000000ff137431 */ /* 0x000fe400000001ff */
[----:B------:R-:W-:-:S04]  /*17c0*/  IMAD.MOV.U32 R18, RZ, RZ, R12 ;  /* 0x000000ffff127224 */ /* 0x000fc800078e000c */
[----:B0-----:R-:W-:Y:S05]  /*17d0*/  RET.REL.NODEC R18 `(addslonczewskitorque) ;  /* 0xffffffe812087950 */ /* 0x001fea0003c3ffff */
.L_x_30:
[----:B------:R-:W-:-:S00]  /*17e0*/  BRA `(.L_x_30) ;  /* 0xfffffffc00fc7947 */ /* 0x000fc0000383ffff */
[----:B------:R-:W-:-:S00]  /*17f0*/  NOP ;  /* 0x0000000000007918 */ /* 0x000fc00000000000 */
        /* <DEDUP_REMOVED lines=8> */
.L_x_33:


//--------------------- .nv.shared.reserved.0     --------------------------
	.section	.nv.shared.reserved.0,"aw",@nobits
	.weak		__nv_reservedSMEM_offset_0_alias
	.size		__nv_reservedSMEM_offset_0_alias, 0, 64
	.other		__nv_reservedSMEM_offset_0_alias,@"STO_CUDA_RESERVED_SHARED STV_DEFAULT"
__nv_reservedSMEM_offset_0_alias:
	.zero		0
	.zero		64


//--------------------- .nv.constant0.addslonczewskitorque --------------------------
	.section	.nv.constant0.addslonczewskitorque,"a",@progbits
	.sectionflags	@""
	.align	4
.nv.constant0.addslonczewskitorque:
	.zero		1036


//--------------------- SYMBOLS --------------------------

	.type		.nv.reservedSmem.offset0,@object
	.size		.nv.reservedSmem.offset0,0x4
